	.target	sm_90a

	.elftype	@"ET_EXEC"


//--------------------- .note.nv.tkinfo           --------------------------
	.section	.note.nv.tkinfo,"",@"SHT_NOTE"
	.sectionflags	@"SHF_NOTE_NV_TKINFO"
	.tkinfo
        /*0018*/ 	.word	0x00000002
        /*0030*/ 	.string	""
        /*0030*/ 	.string	"ptxas"
        /*0030*/ 	.string	"Cuda compilation tools, release 13.0, V13.0.88"
        /*0030*/ 	.string	"Build cuda_13.0.r13.0/compiler.36424714_0"
        /*0030*/ 	.string	"-arch sm_90a -m 64 "



//--------------------- .note.nv.cuinfo           --------------------------
	.section	.note.nv.cuinfo,"",@"SHT_NOTE"
	.sectionflags	@"SHF_NOTE_NV_CUINFO"
        /*0018*/ 	.short	0x0002
        /*001a*/ 	.short	0x005a
        /*001c*/ 	.short	0x0082
	.zero		2


//--------------------- .nv.info                  --------------------------
	.section	.nv.info,"",@"SHT_CUDA_INFO"
	.align	4


	//----- nvinfo : EIATTR_REGCOUNT
	.align		4
        /*0000*/ 	.byte	0x04, 0x2f
        /*0002*/ 	.short	(.L_15 - .L_14)
	.align		4
.L_14:
        /*0004*/ 	.word	index@(_ZN7cutlass13device_kernelINS_4gemm6kernel13GemmUniversalIN4cute5tupleIJiiiiEEENS1_10collective13CollectiveMmaINS1_34MainloopSm90TmaGmmaWarpSpecializedILi7ENS5_IJNS4_1CILi1EEESB_SB_EEENS1_32KernelTmaWarpSpecializedPingpongEEENS5_IJNSA_ILi64EEESF_NSA_ILi256EEEEEEaNS5_IJlSB_lEEEaSI_NS4_8TiledMMAINS4_8MMA_AtomIJNS4_4SM904GMMA26MMA_64x64x32_S32S8S8_SS_TNEEEENS4_6LayoutISC_NS5_IJNSA_ILi0EEESQ_SQ_EEEEENS5_IJNS4_10UnderscoreEST_ST_EEEEENS4_13SM90_TMA_LOADENS4_14ComposedLayoutINS4_7SwizzleILi3ELi4ELi3EEENS4_18smem_ptr_flag_bitsILi8EEENSP_INS5_IJNSA_ILi8EEENSA_ILi128EEEEEENS5_IJS13_SB_EEEEEEEvNS4_8identityESW_S17_vS18_EENS_8epilogue10collective6detail29Sm90TmaWarpSpecializedAdapterINS1B_15DefaultEpilogueIaSI_SI_NS1A_6thread17LinearCombinationIaLi1EiiLNS1F_9ScaleType4KindE0ELNS_15FloatRoundStyleE2EaEENS1_15EpilogueDefaultEEEEEvvEEEEvNT_6ParamsE)
        /*0008*/ 	.word	0x000000a8


	//----- nvinfo : EIATTR_FRAME_SIZE
	.align		4
.L_15:
        /*000c*/ 	.byte	0x04, 0x11
        /*000e*/ 	.short	(.L_17 - .L_16)
	.align		4
.L_16:
        /*0010*/ 	.word	index@(_ZN7cutlass13device_kernelINS_4gemm6kernel13GemmUniversalIN4cute5tupleIJiiiiEEENS1_10collective13CollectiveMmaINS1_34MainloopSm90TmaGmmaWarpSpecializedILi7ENS5_IJNS4_1CILi1EEESB_SB_EEENS1_32KernelTmaWarpSpecializedPingpongEEENS5_IJNSA_ILi64EEESF_NSA_ILi256EEEEEEaNS5_IJlSB_lEEEaSI_NS4_8TiledMMAINS4_8MMA_AtomIJNS4_4SM904GMMA26MMA_64x64x32_S32S8S8_SS_TNEEEENS4_6LayoutISC_NS5_IJNSA_ILi0EEESQ_SQ_EEEEENS5_IJNS4_10UnderscoreEST_ST_EEEEENS4_13SM90_TMA_LOADENS4_14ComposedLayoutINS4_7SwizzleILi3ELi4ELi3EEENS4_18smem_ptr_flag_bitsILi8EEENSP_INS5_IJNSA_ILi8EEENSA_ILi128EEEEEENS5_IJS13_SB_EEEEEEEvNS4_8identityESW_S17_vS18_EENS_8epilogue10collective6detail29Sm90TmaWarpSpecializedAdapterINS1B_15DefaultEpilogueIaSI_SI_NS1A_6thread17LinearCombinationIaLi1EiiLNS1F_9ScaleType4KindE0ELNS_15FloatRoundStyleE2EaEENS1_15EpilogueDefaultEEEEEvvEEEEvNT_6ParamsE)
        /*0014*/ 	.word	0x00000008


	//----- nvinfo : EIATTR_MIN_STACK_SIZE
	.align		4
.L_17:
        /*0018*/ 	.byte	0x04, 0x12
        /*001a*/ 	.short	(.L_19 - .L_18)
	.align		4
.L_18:
        /*001c*/ 	.word	index@(_ZN7cutlass13device_kernelINS_4gemm6kernel13GemmUniversalIN4cute5tupleIJiiiiEEENS1_10collective13CollectiveMmaINS1_34MainloopSm90TmaGmmaWarpSpecializedILi7ENS5_IJNS4_1CILi1EEESB_SB_EEENS1_32KernelTmaWarpSpecializedPingpongEEENS5_IJNSA_ILi64EEESF_NSA_ILi256EEEEEEaNS5_IJlSB_lEEEaSI_NS4_8TiledMMAINS4_8MMA_AtomIJNS4_4SM904GMMA26MMA_64x64x32_S32S8S8_SS_TNEEEENS4_6LayoutISC_NS5_IJNSA_ILi0EEESQ_SQ_EEEEENS5_IJNS4_10UnderscoreEST_ST_EEEEENS4_13SM90_TMA_LOADENS4_14ComposedLayoutINS4_7SwizzleILi3ELi4ELi3EEENS4_18smem_ptr_flag_bitsILi8EEENSP_INS5_IJNSA_ILi8EEENSA_ILi128EEEEEENS5_IJS13_SB_EEEEEEEvNS4_8identityESW_S17_vS18_EENS_8epilogue10collective6detail29Sm90TmaWarpSpecializedAdapterINS1B_15DefaultEpilogueIaSI_SI_NS1A_6thread17LinearCombinationIaLi1EiiLNS1F_9ScaleType4KindE0ELNS_15FloatRoundStyleE2EaEENS1_15EpilogueDefaultEEEEEvvEEEEvNT_6ParamsE)
        /*0020*/ 	.word	0x00000008
.L_19:


//--------------------- .nv.compat                --------------------------
	.section	.nv.compat,"",@"SHT_CUDA_COMPAT_INFO"
	.align	4
        /*0000*/ 	.byte	0x02, 0x09, 0x01, 0x00, 0x02, 0x02, 0x04, 0x00, 0x02, 0x05, 0x05, 0x00, 0x03, 0x07, 0x01, 0x01
        /*0010*/ 	.byte	0x02, 0x03, 0x01, 0x00, 0x02, 0x06, 0x01, 0x00, 0x04, 0x0b, 0x08, 0x00, 0x00, 0x00, 0x00, 0x00
        /*0020*/ 	.byte	0x00, 0x00, 0x00, 0x00


//--------------------- .nv.info._ZN7cutlass13device_kernelINS_4gemm6kernel13GemmUniversalIN4cute5tupleIJiiiiEEENS1_10collective13CollectiveMmaINS1_34MainloopSm90TmaGmmaWarpSpecializedILi7ENS5_IJNS4_1CILi1EEESB_SB_EEENS1_32KernelTmaWarpSpecializedPingpongEEENS5_IJNSA_ILi64EEESF_NSA_ILi256EEEEEEaNS5_IJlSB_lEEEaSI_NS4_8TiledMMAINS4_8MMA_AtomIJNS4_4SM904GMMA26MMA_64x64x32_S32S8S8_SS_TNEEEENS4_6LayoutISC_NS5_IJNSA_ILi0EEESQ_SQ_EEEEENS5_IJNS4_10UnderscoreEST_ST_EEEEENS4_13SM90_TMA_LOADENS4_14ComposedLayoutINS4_7SwizzleILi3ELi4ELi3EEENS4_18smem_ptr_flag_bitsILi8EEENSP_INS5_IJNSA_ILi8EEENSA_ILi128EEEEEENS5_IJS13_SB_EEEEEEEvNS4_8identityESW_S17_vS18_EENS_8epilogue10collective6detail29Sm90TmaWarpSpecializedAdapterINS1B_15DefaultEpilogueIaSI_SI_NS1A_6thread17LinearCombinationIaLi1EiiLNS1F_9ScaleType4KindE0ELNS_15FloatRoundStyleE2EaEENS1_15EpilogueDefaultEEEEEvvEEEEvNT_6ParamsE --------------------------
	.section	.nv.info._ZN7cutlass13device_kernelINS_4gemm6kernel13GemmUniversalIN4cute5tupleIJiiiiEEENS1_10collective13CollectiveMmaINS1_34MainloopSm90TmaGmmaWarpSpecializedILi7ENS5_IJNS4_1CILi1EEESB_SB_EEENS1_32KernelTmaWarpSpecializedPingpongEEENS5_IJNSA_ILi64EEESF_NSA_ILi256EEEEEEaNS5_IJlSB_lEEEaSI_NS4_8TiledMMAINS4_8MMA_AtomIJNS4_4SM904GMMA26MMA_64x64x32_S32S8S8_SS_TNEEEENS4_6LayoutISC_NS5_IJNSA_ILi0EEESQ_SQ_EEEEENS5_IJNS4_10UnderscoreEST_ST_EEEEENS4_13SM90_TMA_LOADENS4_14ComposedLayoutINS4_7SwizzleILi3ELi4ELi3EEENS4_18smem_ptr_flag_bitsILi8EEENSP_INS5_IJNSA_ILi8EEENSA_ILi128EEEEEENS5_IJS13_SB_EEEEEEEvNS4_8identityESW_S17_vS18_EENS_8epilogue10collective6detail29Sm90TmaWarpSpecializedAdapterINS1B_15DefaultEpilogueIaSI_SI_NS1A_6thread17LinearCombinationIaLi1EiiLNS1F_9ScaleType4KindE0ELNS_15FloatRoundStyleE2EaEENS1_15EpilogueDefaultEEEEEvvEEEEvNT_6ParamsE,"",@"SHT_CUDA_INFO"
	.sectionflags	@""
	.align	4


	//----- nvinfo : EIATTR_CUDA_API_VERSION
	.align		4
        /*0000*/ 	.byte	0x04, 0x37
        /*0002*/ 	.short	(.L_21 - .L_20)
.L_20:
        /*0004*/ 	.word	0x00000082


	//----- nvinfo : EIATTR_KPARAM_INFO
	.align		4
.L_21:
        /*0008*/ 	.byte	0x04, 0x17
        /*000a*/ 	.short	(.L_23 - .L_22)
.L_22:
        /*000c*/ 	.word	0x00000000
        /*0010*/ 	.short	0x0000
        /*0012*/ 	.short	0x0070
        /*0014*/ 	.byte	0x00, 0xf0, 0x01, 0x10


	//----- nvinfo : EIATTR_SPARSE_MMA_MASK
	.align		4
.L_23:
        /*0018*/ 	.byte	0x03, 0x50
        /*001a*/ 	.short	0x0000


	//----- nvinfo : EIATTR_MAXREG_COUNT
	.align		4
        /*001c*/ 	.byte	0x03, 0x1b
        /*001e*/ 	.short	0x00a8


	//----- nvinfo : EIATTR_NUM_BARRIERS
	.align		4
        /*0020*/ 	.byte	0x02, 0x4c
        /*0022*/ 	.byte	0x01
	.zero		1


	//----- nvinfo : EIATTR_EXTERNS
	.align		4
        /*0024*/ 	.byte	0x04, 0x0f
        /*0026*/ 	.short	(.L_25 - .L_24)


	//   ....[0]....
	.align		4
.L_24:
        /*0028*/ 	.word	index@(__assertfail)


	//----- nvinfo : EIATTR_ANNOTATIONS
	.align		4
.L_25:
        /*002c*/ 	.byte	0x04, 0x55
        /*002e*/ 	.short	(.L_27 - .L_26)


	//   ....[0]....
.L_26:
        /*0030*/ 	.word	0x00000001
        /*0034*/ 	.byte	0x30, 0x0b, 0x00, 0x00, 0x01, 0x00, 0x00, 0x00, 0x70, 0x12, 0x00, 0x00, 0x01, 0x00, 0x00, 0x00
        /*0044*/ 	.byte	0x70, 0x41, 0x00, 0x00, 0x01, 0x00, 0x00, 0x00, 0xf0, 0x4d, 0x00, 0x00


	//----- nvinfo : EIATTR_MERCURY_ISA_VERSION
	.align		4
.L_27:
        /*0050*/ 	.byte	0x03, 0x5f
        /*0052*/ 	.short	0x0101


	//----- nvinfo : EIATTR_INT_WARP_WIDE_INSTR_OFFSETS
	.align		4
        /*0054*/ 	.byte	0x04, 0x31
        /*0056*/ 	.short	(.L_29 - .L_28)


	//   ....[0]....
.L_28:
        /*0058*/ 	.word	0x00000490


	//   ....[1]....
        /*005c*/ 	.word	0x000004b0


	//   ....[2]....
        /*0060*/ 	.word	0x00000530


	//   ....[3]....
        /*0064*/ 	.word	0x00000540


	//   ....[4]....
        /*0068*/ 	.word	0x00000550


	//   ....[5]....
        /*006c*/ 	.word	0x00000570


	//   ....[6]....
        /*0070*/ 	.word	0x000005c0


	//   ....[7]....
        /*0074*/ 	.word	0x000005e0


	//----- nvinfo : EIATTR_COOP_GROUP_MASK_REGIDS
	.align		4
.L_29:
        /*0078*/ 	.byte	0x04, 0x29
        /*007a*/ 	.short	(.L_31 - .L_30)


	//   ....[0]....
.L_30:
        /*007c*/ 	.word	0xffffffff


	//   ....[1]....
        /*0080*/ 	.word	0xffffffff


	//   ....[2]....
        /*0084*/ 	.word	0xffffffff


	//   ....[3]....
        /*0088*/ 	.word	0xffffffff


	//   ....[4]....
        /*008c*/ 	.word	0xffffffff


	//   ....[5]....
        /*0090*/ 	.word	0xffffffff


	//----- nvinfo : EIATTR_COOP_GROUP_INSTR_OFFSETS
	.align		4
.L_31:
        /*0094*/ 	.byte	0x04, 0x28
        /*0096*/ 	.short	(.L_33 - .L_32)


	//   ....[0]....
.L_32:
        /*0098*/ 	.word	0x00000070


	//   ....[1]....
        /*009c*/ 	.word	0x00000080


	//   ....[2]....
        /*00a0*/ 	.word	0x00000140


	//   ....[3]....
        /*00a4*/ 	.word	0x00000330


	//   ....[4]....
        /*00a8*/ 	.word	0x00000370


	//   ....[5]....
        /*00ac*/ 	.word	0x000003b0


	//----- nvinfo : EIATTR_REG_RECONFIG
	.align		4
.L_33:
        /*00b0*/ 	.byte	0x01, 0x54
	.zero		2


	//----- nvinfo : EIATTR_SYSCALL_OFFSETS
	.align		4
        /*00b4*/ 	.byte	0x04, 0x46
        /*00b6*/ 	.short	(.L_35 - .L_34)


	//   ....[0]....
.L_34:
        /*00b8*/ 	.word	0x00001730


	//----- nvinfo : EIATTR_MBARRIER_INSTR_OFFSETS
	.align		4
.L_35:
        /*00bc*/ 	.byte	0x04, 0x39
        /*00be*/ 	.short	(.L_37 - .L_36)


	//   ....[0]....
.L_36:
        /*00c0*/ 	.word	0x00000240
        /*00c4*/ 	.word	0x000000ff
        /*00c8*/ 	.word	0x00000000
        /*00cc*/ 	.short	0x0100
        /*00ce*/ 	.byte	0x08
	.zero		1


	//   ....[1]....
        /*00d0*/ 	.word	0x00000250
        /*00d4*/ 	.word	0x000000ff
        /*00d8*/ 	.word	0x00000038
        /*00dc*/ 	.short	0x0100
        /*00de*/ 	.byte	0x08
	.zero		1


	//   ....[2]....
        /*00e0*/ 	.word	0x00000260
        /*00e4*/ 	.word	0x000000ff
        /*00e8*/ 	.word	0x00000008
        /*00ec*/ 	.short	0x0100
        /*00ee*/ 	.byte	0x08
	.zero		1


	//   ....[3]....
        /*00f0*/ 	.word	0x00000270
        /*00f4*/ 	.word	0x000000ff
        /*00f8*/ 	.word	0x00000040
        /*00fc*/ 	.short	0x0100
        /*00fe*/ 	.byte	0x08
	.zero		1


	//   ....[4]....
        /*0100*/ 	.word	0x00000280
        /*0104*/ 	.word	0x000000ff
        /*0108*/ 	.word	0x00000010
        /*010c*/ 	.short	0x0100
        /*010e*/ 	.byte	0x08
	.zero		1


	//   ....[5]....
        /*0110*/ 	.word	0x00000290
        /*0114*/ 	.word	0x000000ff
        /*0118*/ 	.word	0x00000048
        /*011c*/ 	.short	0x0100
        /*011e*/ 	.byte	0x08
	.zero		1


	//   ....[6]....
        /*0120*/ 	.word	0x000002a0
        /*0124*/ 	.word	0x000000ff
        /*0128*/ 	.word	0x00000018
        /*012c*/ 	.short	0x0100
        /*012e*/ 	.byte	0x08
	.zero		1


	//   ....[7]....
        /*0130*/ 	.word	0x000002b0
        /*0134*/ 	.word	0x000000ff
        /*0138*/ 	.word	0x00000050
        /*013c*/ 	.short	0x0100
        /*013e*/ 	.byte	0x08
	.zero		1


	//   ....[8]....
        /*0140*/ 	.word	0x000002c0
        /*0144*/ 	.word	0x000000ff
        /*0148*/ 	.word	0x00000020
        /*014c*/ 	.short	0x0100
        /*014e*/ 	.byte	0x08
	.zero		1


	//   ....[9]....
        /*0150*/ 	.word	0x000002d0
        /*0154*/ 	.word	0x000000ff
        /*0158*/ 	.word	0x00000058
        /*015c*/ 	.short	0x0100
        /*015e*/ 	.byte	0x08
	.zero		1


	//   ....[10]....
        /*0160*/ 	.word	0x000002e0
        /*0164*/ 	.word	0x000000ff
        /*0168*/ 	.word	0x00000028
        /*016c*/ 	.short	0x0100
        /*016e*/ 	.byte	0x08
	.zero		1


	//   ....[11]....
        /*0170*/ 	.word	0x000002f0
        /*0174*/ 	.word	0x000000ff
        /*0178*/ 	.word	0x00000060
        /*017c*/ 	.short	0x0100
        /*017e*/ 	.byte	0x08
	.zero		1


	//   ....[12]....
        /*0180*/ 	.word	0x00000300
        /*0184*/ 	.word	0x000000ff
        /*0188*/ 	.word	0x00000030
        /*018c*/ 	.short	0x0100
        /*018e*/ 	.byte	0x08
	.zero		1


	//   ....[13]....
        /*0190*/ 	.word	0x00000310
        /*0194*/ 	.word	0x000000ff
        /*0198*/ 	.word	0x00000068
        /*019c*/ 	.short	0x0100
        /*019e*/ 	.byte	0x08
	.zero		1


	//   ....[14]....
        /*01a0*/ 	.word	0x00000620
        /*01a4*/ 	.word	0x000000ff
        /*01a8*/ 	.word	0x000000a0
        /*01ac*/ 	.short	0x0100
        /*01ae*/ 	.byte	0x08
	.zero		1


	//   ....[15]....
        /*01b0*/ 	.word	0x00000690
        /*01b4*/ 	.word	0x000000ff
        /*01b8*/ 	.word	0x000000a8
        /*01bc*/ 	.short	0x0100
        /*01be*/ 	.byte	0x08
	.zero		1


	//   ....[16]....
        /*01c0*/ 	.word	0x000006b0
        /*01c4*/ 	.word	0x000000ff
        /*01c8*/ 	.word	0x00000080
        /*01cc*/ 	.short	0x0100
        /*01ce*/ 	.byte	0x09
	.zero		1


	//   ....[17]....
        /*01d0*/ 	.word	0x000006c0
        /*01d4*/ 	.word	0x000000ff
        /*01d8*/ 	.word	0x00000088
        /*01dc*/ 	.short	0x0100
        /*01de*/ 	.byte	0x09
	.zero		1


	//   ....[18]....
        /*01e0*/ 	.word	0x000006d0
        /*01e4*/ 	.word	0x000000ff
        /*01e8*/ 	.word	0x00000090
        /*01ec*/ 	.short	0x0100
        /*01ee*/ 	.byte	0x09
	.zero		1


	//   ....[19]....
        /*01f0*/ 	.word	0x000006e0
        /*01f4*/ 	.word	0x000000ff
        /*01f8*/ 	.word	0x00000098
        /*01fc*/ 	.short	0x0100
        /*01fe*/ 	.byte	0x09
	.zero		1


	//   ....[20]....
        /*0200*/ 	.word	0x000015f0
        /*0204*/ 	.word	0x000000ff
        /*0208*/ 	.word	0xfffffff8
        /*020c*/ 	.short	0x010a
        /*020e*/ 	.byte	0x2b
	.zero		1


	//   ....[21]....
        /*0210*/ 	.word	0x000017c0
        /*0214*/ 	.word	0x00000003
        /*0218*/ 	.word	0x00000000
        /*021c*/ 	.short	0x010a
        /*021e*/ 	.byte	0x3f
	.zero		1


	//   ....[22]....
        /*0220*/ 	.word	0x00001800
        /*0224*/ 	.word	0x00000003
        /*0228*/ 	.word	0x00000000
        /*022c*/ 	.short	0x010a
        /*022e*/ 	.byte	0x3f
	.zero		1


	//   ....[23]....
        /*0230*/ 	.word	0x00001cc0
        /*0234*/ 	.word	0x000000ff
        /*0238*/ 	.word	0x00000000
        /*023c*/ 	.short	0x010a
        /*023e*/ 	.byte	0x04
	.zero		1


	//   ....[24]....
        /*0240*/ 	.word	0x00001d00
        /*0244*/ 	.word	0x000000ff
        /*0248*/ 	.word	0x00000000
        /*024c*/ 	.short	0x010a
        /*024e*/ 	.byte	0x04
	.zero		1


	//   ....[25]....
        /*0250*/ 	.word	0x00002120
        /*0254*/ 	.word	0x000000ff
        /*0258*/ 	.word	0x00000000
        /*025c*/ 	.short	0x0101
        /*025e*/ 	.byte	0x04
	.zero		1


	//   ....[26]....
        /*0260*/ 	.word	0x00002220
        /*0264*/ 	.word	0x00000003
        /*0268*/ 	.word	0x00000000
        /*026c*/ 	.short	0x0101
        /*026e*/ 	.byte	0x30
	.zero		1


	//   ....[27]....
        /*0270*/ 	.word	0x00002310
        /*0274*/ 	.word	0x000000ff
        /*0278*/ 	.word	0x00000000
        /*027c*/ 	.short	0x0101
        /*027e*/ 	.byte	0x04
	.zero		1


	//   ....[28]....
        /*0280*/ 	.word	0x00002380
        /*0284*/ 	.word	0x000000ff
        /*0288*/ 	.word	0x00000008
        /*028c*/ 	.short	0x010a
        /*028e*/ 	.byte	0x2b
	.zero		1


	//   ....[29]....
        /*0290*/ 	.word	0x000041b0
        /*0294*/ 	.word	0x00000000
        /*0298*/ 	.word	0x00000000
        /*029c*/ 	.short	0x0101
        /*029e*/ 	.byte	0x30
	.zero		1


	//   ....[30]....
        /*02a0*/ 	.word	0x00004ac0
        /*02a4*/ 	.word	0x0000000b
        /*02a8*/ 	.word	0x00000038
        /*02ac*/ 	.short	0x010a
        /*02ae*/ 	.byte	0x3f
	.zero		1


	//   ....[31]....
        /*02b0*/ 	.word	0x00004f50
        /*02b4*/ 	.word	0x00000006
        /*02b8*/ 	.word	0x000000a8
        /*02bc*/ 	.short	0x0101
        /*02be*/ 	.byte	0x3f
	.zero		1


	//   ....[32]....
        /*02c0*/ 	.word	0x00005660
        /*02c4*/ 	.word	0x00000007
        /*02c8*/ 	.word	0x00000000
        /*02cc*/ 	.short	0x010a
        /*02ce*/ 	.byte	0x3f
	.zero		1


	//   ....[33]....
        /*02d0*/ 	.word	0x000056e0
        /*02d4*/ 	.word	0x00000006
        /*02d8*/ 	.word	0x00000000
        /*02dc*/ 	.short	0x010a
        /*02de*/ 	.byte	0x3f
	.zero		1


	//   ....[34]....
        /*02e0*/ 	.word	0x00005770
        /*02e4*/ 	.word	0x00000007
        /*02e8*/ 	.word	0x00000000
        /*02ec*/ 	.short	0x010a
        /*02ee*/ 	.byte	0x3f
	.zero		1


	//   ....[35]....
        /*02f0*/ 	.word	0x00005800
        /*02f4*/ 	.word	0x00000006
        /*02f8*/ 	.word	0x00000000
        /*02fc*/ 	.short	0x010a
        /*02fe*/ 	.byte	0x3f
	.zero		1


	//   ....[36]....
        /*0300*/ 	.word	0x00005890
        /*0304*/ 	.word	0x00000007
        /*0308*/ 	.word	0x00000000
        /*030c*/ 	.short	0x010a
        /*030e*/ 	.byte	0x3f
	.zero		1


	//   ....[37]....
        /*0310*/ 	.word	0x00005920
        /*0314*/ 	.word	0x00000006
        /*0318*/ 	.word	0x00000000
        /*031c*/ 	.short	0x010a
        /*031e*/ 	.byte	0x3f
	.zero		1


	//   ....[38]....
        /*0320*/ 	.word	0x000059b0
        /*0324*/ 	.word	0x00000005
        /*0328*/ 	.word	0x00000000
        /*032c*/ 	.short	0x010a
        /*032e*/ 	.byte	0x3f
	.zero		1


	//   ....[39]....
        /*0330*/ 	.word	0x00005a20
        /*0334*/ 	.word	0x00000003
        /*0338*/ 	.word	0xfffffff8
        /*033c*/ 	.short	0x010a
        /*033e*/ 	.byte	0x3f
	.zero		1


	//   ....[40]....
        /*0340*/ 	.word	0x00005a70
        /*0344*/ 	.word	0x00000003
        /*0348*/ 	.word	0x00000000
        /*034c*/ 	.short	0x010a
        /*034e*/ 	.byte	0x3f
	.zero		1


	//   ....[41]....
        /*0350*/ 	.word	0x00005ad0
        /*0354*/ 	.word	0x00000004
        /*0358*/ 	.word	0x00000000
        /*035c*/ 	.short	0x010a
        /*035e*/ 	.byte	0x3f
	.zero		1


	//   ....[42]....
        /*0360*/ 	.word	0x00005b30
        /*0364*/ 	.word	0x00000004
        /*0368*/ 	.word	0x00000008
        /*036c*/ 	.short	0x010a
        /*036e*/ 	.byte	0x3f
	.zero		1


	//   ....[43]....
        /*0370*/ 	.word	0x00005c00
        /*0374*/ 	.word	0x0000000b
        /*0378*/ 	.word	0x00000038
        /*037c*/ 	.short	0x010a
        /*037e*/ 	.byte	0x3f
	.zero		1


	//   ....[44]....
        /*0380*/ 	.word	0x00005cd0
        /*0384*/ 	.word	0x00000007
        /*0388*/ 	.word	0x00000000
        /*038c*/ 	.short	0x010a
        /*038e*/ 	.byte	0x3f
	.zero		1


	//   ....[45]....
        /*0390*/ 	.word	0x00005d20
        /*0394*/ 	.word	0x00000006
        /*0398*/ 	.word	0x00000000
        /*039c*/ 	.short	0x010a
        /*039e*/ 	.byte	0x3f
	.zero		1


	//   ....[46]....
        /*03a0*/ 	.word	0x00005d70
        /*03a4*/ 	.word	0x00000007
        /*03a8*/ 	.word	0x00000000
        /*03ac*/ 	.short	0x010a
        /*03ae*/ 	.byte	0x3f
	.zero		1


	//   ....[47]....
        /*03b0*/ 	.word	0x00005dc0
        /*03b4*/ 	.word	0x00000006
        /*03b8*/ 	.word	0x00000000
        /*03bc*/ 	.short	0x010a
        /*03be*/ 	.byte	0x3f
	.zero		1


	//   ....[48]....
        /*03c0*/ 	.word	0x00005e10
        /*03c4*/ 	.word	0x00000007
        /*03c8*/ 	.word	0x00000000
        /*03cc*/ 	.short	0x010a
        /*03ce*/ 	.byte	0x3f
	.zero		1


	//   ....[49]....
        /*03d0*/ 	.word	0x00005e60
        /*03d4*/ 	.word	0x00000006
        /*03d8*/ 	.word	0x00000000
        /*03dc*/ 	.short	0x010a
        /*03de*/ 	.byte	0x3f
	.zero		1


	//----- nvinfo : EIATTR_NUM_MBARRIERS
	.align		4
.L_37:
        /*03e0*/ 	.byte	0x03, 0x38
        /*03e2*/ 	.short	0x0014


	//----- nvinfo : EIATTR_EXIT_INSTR_OFFSETS
	.align		4
        /*03e4*/ 	.byte	0x04, 0x1c
        /*03e6*/ 	.short	(.L_39 - .L_38)


	//   ....[0]....
.L_38:
        /*03e8*/ 	.word	0x00001200


	//   ....[1]....
        /*03ec*/ 	.word	0x00001260


	//   ....[2]....
        /*03f0*/ 	.word	0x000047f0


	//   ....[3]....
        /*03f4*/ 	.word	0x00004820


	//   ....[4]....
        /*03f8*/ 	.word	0x00005a00


	//----- nvinfo : EIATTR_MAX_THREADS
	.align		4
.L_39:
        /*03fc*/ 	.byte	0x04, 0x05
        /*03fe*/ 	.short	(.L_41 - .L_40)
.L_40:
        /*0400*/ 	.word	0x00000180
        /*0404*/ 	.word	0x00000001
        /*0408*/ 	.word	0x00000001


	//----- nvinfo : EIATTR_CRS_STACK_SIZE
	.align		4
.L_41:
        /*040c*/ 	.byte	0x04, 0x1e
        /*040e*/ 	.short	(.L_43 - .L_42)
.L_42:
        /*0410*/ 	.word	0x00000000


	//----- nvinfo : EIATTR_CBANK_PARAM_SIZE
	.align		4
.L_43:
        /*0414*/ 	.byte	0x03, 0x19
        /*0416*/ 	.short	0x0470


	//----- nvinfo : EIATTR_PARAM_CBANK
	.align		4
        /*0418*/ 	.byte	0x04, 0x0a
        /*041a*/ 	.short	(.L_45 - .L_44)
	.align		4
.L_44:
        /*041c*/ 	.word	index@(.nv.constant0._ZN7cutlass13device_kernelINS_4gemm6kernel13GemmUniversalIN4cute5tupleIJiiiiEEENS1_10collective13CollectiveMmaINS1_34MainloopSm90TmaGmmaWarpSpecializedILi7ENS5_IJNS4_1CILi1EEESB_SB_EEENS1_32KernelTmaWarpSpecializedPingpongEEENS5_IJNSA_ILi64EEESF_NSA_ILi256EEEEEEaNS5_IJlSB_lEEEaSI_NS4_8TiledMMAINS4_8MMA_AtomIJNS4_4SM904GMMA26MMA_64x64x32_S32S8S8_SS_TNEEEENS4_6LayoutISC_NS5_IJNSA_ILi0EEESQ_SQ_EEEEENS5_IJNS4_10UnderscoreEST_ST_EEEEENS4_13SM90_TMA_LOADENS4_14ComposedLayoutINS4_7SwizzleILi3ELi4ELi3EEENS4_18smem_ptr_flag_bitsILi8EEENSP_INS5_IJNSA_ILi8EEENSA_ILi128EEEEEENS5_IJS13_SB_EEEEEEEvNS4_8identityESW_S17_vS18_EENS_8epilogue10collective6detail29Sm90TmaWarpSpecializedAdapterINS1B_15DefaultEpilogueIaSI_SI_NS1A_6thread17LinearCombinationIaLi1EiiLNS1F_9ScaleType4KindE0ELNS_15FloatRoundStyleE2EaEENS1_15EpilogueDefaultEEEEEvvEEEEvNT_6ParamsE)
        /*0420*/ 	.short	0x0210
        /*0422*/ 	.short	0x0470


	//----- nvinfo : EIATTR_SW_WAR
	.align		4
.L_45:
        /*0424*/ 	.byte	0x04, 0x36
        /*0426*/ 	.short	(.L_47 - .L_46)
.L_46:
        /*0428*/ 	.word	0x00000008
.L_47:


//--------------------- .nv.callgraph             --------------------------
	.section	.nv.callgraph,"",@"SHT_CUDA_CALLGRAPH"
	.align	4
	.sectionentsize	8
	.align		4
        /*0000*/ 	.word	0x00000000
	.align		4
        /*0004*/ 	.word	0xffffffff
	.align		4
        /*0008*/ 	.word	index@(_ZN7cutlass13device_kernelINS_4gemm6kernel13GemmUniversalIN4cute5tupleIJiiiiEEENS1_10collective13CollectiveMmaINS1_34MainloopSm90TmaGmmaWarpSpecializedILi7ENS5_IJNS4_1CILi1EEESB_SB_EEENS1_32KernelTmaWarpSpecializedPingpongEEENS5_IJNSA_ILi64EEESF_NSA_ILi256EEEEEEaNS5_IJlSB_lEEEaSI_NS4_8TiledMMAINS4_8MMA_AtomIJNS4_4SM904GMMA26MMA_64x64x32_S32S8S8_SS_TNEEEENS4_6LayoutISC_NS5_IJNSA_ILi0EEESQ_SQ_EEEEENS5_IJNS4_10UnderscoreEST_ST_EEEEENS4_13SM90_TMA_LOADENS4_14ComposedLayoutINS4_7SwizzleILi3ELi4ELi3EEENS4_18smem_ptr_flag_bitsILi8EEENSP_INS5_IJNSA_ILi8EEENSA_ILi128EEEEEENS5_IJS13_SB_EEEEEEEvNS4_8identityESW_S17_vS18_EENS_8epilogue10collective6detail29Sm90TmaWarpSpecializedAdapterINS1B_15DefaultEpilogueIaSI_SI_NS1A_6thread17LinearCombinationIaLi1EiiLNS1F_9ScaleType4KindE0ELNS_15FloatRoundStyleE2EaEENS1_15EpilogueDefaultEEEEEvvEEEEvNT_6ParamsE)
	.align		4
        /*000c*/ 	.word	index@(__assertfail)
	.align		4
        /*0010*/ 	.word	0x00000000
	.align		4
        /*0014*/ 	.word	0xfffffffe
	.align		4
        /*0018*/ 	.word	0x00000000
	.align		4
        /*001c*/ 	.word	0xfffffffd
	.align		4
        /*0020*/ 	.word	0x00000000
	.align		4
        /*0024*/ 	.word	0xfffffffc


//--------------------- .nv.constant4             --------------------------
	.section	.nv.constant4,"a",@progbits
	.align	8
	.align		8
.nv.constant4:
        /*0000*/ 	.dword	__assertfail
	.align		8
        /*0008*/ 	.dword	__unnamed_1
	.align		8
        /*0010*/ 	.dword	_ZN39_INTERNAL_9b9e2c4b_4_k_cu_b2523ffd_35844cuda3std3__45__cpo5beginE
	.align		8
        /*0018*/ 	.dword	_ZN39_INTERNAL_9b9e2c4b_4_k_cu_b2523ffd_35844cuda3std3__45__cpo3endE
	.align		8
        /*0020*/ 	.dword	_ZN39_INTERNAL_9b9e2c4b_4_k_cu_b2523ffd_35844cuda3std3__45__cpo6cbeginE
	.align		8
        /*0028*/ 	.dword	_ZN39_INTERNAL_9b9e2c4b_4_k_cu_b2523ffd_35844cuda3std3__45__cpo4cendE
	.align		8
        /*0030*/ 	.dword	_ZN39_INTERNAL_9b9e2c4b_4_k_cu_b2523ffd_35844cuda3std3__441_GLOBAL__N__9b9e2c4b_4_k_cu_b2523ffd_35846ignoreE
	.align		8
        /*0038*/ 	.dword	_ZN39_INTERNAL_9b9e2c4b_4_k_cu_b2523ffd_35844cuda3std3__419piecewise_constructE
	.align		8
        /*0040*/ 	.dword	_ZN39_INTERNAL_9b9e2c4b_4_k_cu_b2523ffd_35844cuda3std3__48in_placeE
	.align		8
        /*0048*/ 	.dword	_ZN39_INTERNAL_9b9e2c4b_4_k_cu_b2523ffd_35844cuda3std6ranges3__45__cpo4swapE
	.align		8
        /*0050*/ 	.dword	_ZN39_INTERNAL_9b9e2c4b_4_k_cu_b2523ffd_35844cuda3std6ranges3__45__cpo9iter_moveE
	.align		8
        /*0058*/ 	.dword	_ZN39_INTERNAL_9b9e2c4b_4_k_cu_b2523ffd_35844cute7productE
	.align		8
        /*0060*/ 	.dword	_ZN39_INTERNAL_9b9e2c4b_4_k_cu_b2523ffd_35844cute1_E
	.align		8
        /*0068*/ 	.dword	$str$22
	.align		8
        /*0070*/ 	.dword	$str$23


//--------------------- .text._ZN7cutlass13device_kernelINS_4gemm6kernel13GemmUniversalIN4cute5tupleIJiiiiEEENS1_10collective13CollectiveMmaINS1_34MainloopSm90TmaGmmaWarpSpecializedILi7ENS5_IJNS4_1CILi1EEESB_SB_EEENS1_32KernelTmaWarpSpecializedPingpongEEENS5_IJNSA_ILi64EEESF_NSA_ILi256EEEEEEaNS5_IJlSB_lEEEaSI_NS4_8TiledMMAINS4_8MMA_AtomIJNS4_4SM904GMMA26MMA_64x64x32_S32S8S8_SS_TNEEEENS4_6LayoutISC_NS5_IJNSA_ILi0EEESQ_SQ_EEEEENS5_IJNS4_10UnderscoreEST_ST_EEEEENS4_13SM90_TMA_LOADENS4_14ComposedLayoutINS4_7SwizzleILi3ELi4ELi3EEENS4_18smem_ptr_flag_bitsILi8EEENSP_INS5_IJNSA_ILi8EEENSA_ILi128EEEEEENS5_IJS13_SB_EEEEEEEvNS4_8identityESW_S17_vS18_EENS_8epilogue10collective6detail29Sm90TmaWarpSpecializedAdapterINS1B_15DefaultEpilogueIaSI_SI_NS1A_6thread17LinearCombinationIaLi1EiiLNS1F_9ScaleType4KindE0ELNS_15FloatRoundStyleE2EaEENS1_15EpilogueDefaultEEEEEvvEEEEvNT_6ParamsE --------------------------
	.section	.text._ZN7cutlass13device_kernelINS_4gemm6kernel13GemmUniversalIN4cute5tupleIJiiiiEEENS1_10collective13CollectiveMmaINS1_34MainloopSm90TmaGmmaWarpSpecializedILi7ENS5_IJNS4_1CILi1EEESB_SB_EEENS1_32KernelTmaWarpSpecializedPingpongEEENS5_IJNSA_ILi64EEESF_NSA_ILi256EEEEEEaNS5_IJlSB_lEEEaSI_NS4_8TiledMMAINS4_8MMA_AtomIJNS4_4SM904GMMA26MMA_64x64x32_S32S8S8_SS_TNEEEENS4_6LayoutISC_NS5_IJNSA_ILi0EEESQ_SQ_EEEEENS5_IJNS4_10UnderscoreEST_ST_EEEEENS4_13SM90_TMA_LOADENS4_14ComposedLayoutINS4_7SwizzleILi3ELi4ELi3EEENS4_18smem_ptr_flag_bitsILi8EEENSP_INS5_IJNSA_ILi8EEENSA_ILi128EEEEEENS5_IJS13_SB_EEEEEEEvNS4_8identityESW_S17_vS18_EENS_8epilogue10collective6detail29Sm90TmaWarpSpecializedAdapterINS1B_15DefaultEpilogueIaSI_SI_NS1A_6thread17LinearCombinationIaLi1EiiLNS1F_9ScaleType4KindE0ELNS_15FloatRoundStyleE2EaEENS1_15EpilogueDefaultEEEEEvvEEEEvNT_6ParamsE,"ax",@progbits
	.align	128
.text._ZN7cutlass13device_kernelINS_4gemm6kernel13GemmUniversalIN4cute5tupleIJiiiiEEENS1_10collective13CollectiveMmaINS1_34MainloopSm90TmaGmmaWarpSpecializedILi7ENS5_IJNS4_1CILi1EEESB_SB_EEENS1_32KernelTmaWarpSpecializedPingpongEEENS5_IJNSA_ILi64EEESF_NSA_ILi256EEEEEEaNS5_IJlSB_lEEEaSI_NS4_8TiledMMAINS4_8MMA_AtomIJNS4_4SM904GMMA26MMA_64x64x32_S32S8S8_SS_TNEEEENS4_6LayoutISC_NS5_IJNSA_ILi0EEESQ_SQ_EEEEENS5_IJNS4_10UnderscoreEST_ST_EEEEENS4_13SM90_TMA_LOADENS4_14ComposedLayoutINS4_7SwizzleILi3ELi4ELi3EEENS4_18smem_ptr_flag_bitsILi8EEENSP_INS5_IJNSA_ILi8EEENSA_ILi128EEEEEENS5_IJS13_SB_EEEEEEEvNS4_8identityESW_S17_vS18_EENS_8epilogue10collective6detail29Sm90TmaWarpSpecializedAdapterINS1B_15DefaultEpilogueIaSI_SI_NS1A_6thread17LinearCombinationIaLi1EiiLNS1F_9ScaleType4KindE0ELNS_15FloatRoundStyleE2EaEENS1_15EpilogueDefaultEEEEEvvEEEEvNT_6ParamsE:
        .type           _ZN7cutlass13device_kernelINS_4gemm6kernel13GemmUniversalIN4cute5tupleIJiiiiEEENS1_10collective13CollectiveMmaINS1_34MainloopSm90TmaGmmaWarpSpecializedILi7ENS5_IJNS4_1CILi1EEESB_SB_EEENS1_32KernelTmaWarpSpecializedPingpongEEENS5_IJNSA_ILi64EEESF_NSA_ILi256EEEEEEaNS5_IJlSB_lEEEaSI_NS4_8TiledMMAINS4_8MMA_AtomIJNS4_4SM904GMMA26MMA_64x64x32_S32S8S8_SS_TNEEEENS4_6LayoutISC_NS5_IJNSA_ILi0EEESQ_SQ_EEEEENS5_IJNS4_10UnderscoreEST_ST_EEEEENS4_13SM90_TMA_LOADENS4_14ComposedLayoutINS4_7SwizzleILi3ELi4ELi3EEENS4_18smem_ptr_flag_bitsILi8EEENSP_INS5_IJNSA_ILi8EEENSA_ILi128EEEEEENS5_IJS13_SB_EEEEEEEvNS4_8identityESW_S17_vS18_EENS_8epilogue10collective6detail29Sm90TmaWarpSpecializedAdapterINS1B_15DefaultEpilogueIaSI_SI_NS1A_6thread17LinearCombinationIaLi1EiiLNS1F_9ScaleType4KindE0ELNS_15FloatRoundStyleE2EaEENS1_15EpilogueDefaultEEEEEvvEEEEvNT_6ParamsE,@function
        .size           _ZN7cutlass13device_kernelINS_4gemm6kernel13GemmUniversalIN4cute5tupleIJiiiiEEENS1_10collective13CollectiveMmaINS1_34MainloopSm90TmaGmmaWarpSpecializedILi7ENS5_IJNS4_1CILi1EEESB_SB_EEENS1_32KernelTmaWarpSpecializedPingpongEEENS5_IJNSA_ILi64EEESF_NSA_ILi256EEEEEEaNS5_IJlSB_lEEEaSI_NS4_8TiledMMAINS4_8MMA_AtomIJNS4_4SM904GMMA26MMA_64x64x32_S32S8S8_SS_TNEEEENS4_6LayoutISC_NS5_IJNSA_ILi0EEESQ_SQ_EEEEENS5_IJNS4_10UnderscoreEST_ST_EEEEENS4_13SM90_TMA_LOADENS4_14ComposedLayoutINS4_7SwizzleILi3ELi4ELi3EEENS4_18smem_ptr_flag_bitsILi8EEENSP_INS5_IJNSA_ILi8EEENSA_ILi128EEEEEENS5_IJS13_SB_EEEEEEEvNS4_8identityESW_S17_vS18_EENS_8epilogue10collective6detail29Sm90TmaWarpSpecializedAdapterINS1B_15DefaultEpilogueIaSI_SI_NS1A_6thread17LinearCombinationIaLi1EiiLNS1F_9ScaleType4KindE0ELNS_15FloatRoundStyleE2EaEENS1_15EpilogueDefaultEEEEEvvEEEEvNT_6ParamsE,(.L_x_143 - _ZN7cutlass13device_kernelINS_4gemm6kernel13GemmUniversalIN4cute5tupleIJiiiiEEENS1_10collective13CollectiveMmaINS1_34MainloopSm90TmaGmmaWarpSpecializedILi7ENS5_IJNS4_1CILi1EEESB_SB_EEENS1_32KernelTmaWarpSpecializedPingpongEEENS5_IJNSA_ILi64EEESF_NSA_ILi256EEEEEEaNS5_IJlSB_lEEEaSI_NS4_8TiledMMAINS4_8MMA_AtomIJNS4_4SM904GMMA26MMA_64x64x32_S32S8S8_SS_TNEEEENS4_6LayoutISC_NS5_IJNSA_ILi0EEESQ_SQ_EEEEENS5_IJNS4_10UnderscoreEST_ST_EEEEENS4_13SM90_TMA_LOADENS4_14ComposedLayoutINS4_7SwizzleILi3ELi4ELi3EEENS4_18smem_ptr_flag_bitsILi8EEENSP_INS5_IJNSA_ILi8EEENSA_ILi128EEEEEENS5_IJS13_SB_EEEEEEEvNS4_8identityESW_S17_vS18_EENS_8epilogue10collective6detail29Sm90TmaWarpSpecializedAdapterINS1B_15DefaultEpilogueIaSI_SI_NS1A_6thread17LinearCombinationIaLi1EiiLNS1F_9ScaleType4KindE0ELNS_15FloatRoundStyleE2EaEENS1_15EpilogueDefaultEEEEEvvEEEEvNT_6ParamsE)
        .other          _ZN7cutlass13device_kernelINS_4gemm6kernel13GemmUniversalIN4cute5tupleIJiiiiEEENS1_10collective13CollectiveMmaINS1_34MainloopSm90TmaGmmaWarpSpecializedILi7ENS5_IJNS4_1CILi1EEESB_SB_EEENS1_32KernelTmaWarpSpecializedPingpongEEENS5_IJNSA_ILi64EEESF_NSA_ILi256EEEEEEaNS5_IJlSB_lEEEaSI_NS4_8TiledMMAINS4_8MMA_AtomIJNS4_4SM904GMMA26MMA_64x64x32_S32S8S8_SS_TNEEEENS4_6LayoutISC_NS5_IJNSA_ILi0EEESQ_SQ_EEEEENS5_IJNS4_10UnderscoreEST_ST_EEEEENS4_13SM90_TMA_LOADENS4_14ComposedLayoutINS4_7SwizzleILi3ELi4ELi3EEENS4_18smem_ptr_flag_bitsILi8EEENSP_INS5_IJNSA_ILi8EEENSA_ILi128EEEEEENS5_IJS13_SB_EEEEEEEvNS4_8identityESW_S17_vS18_EENS_8epilogue10collective6detail29Sm90TmaWarpSpecializedAdapterINS1B_15DefaultEpilogueIaSI_SI_NS1A_6thread17LinearCombinationIaLi1EiiLNS1F_9ScaleType4KindE0ELNS_15FloatRoundStyleE2EaEENS1_15EpilogueDefaultEEEEEvvEEEEvNT_6ParamsE,@"STO_CUDA_ENTRY STV_DEFAULT"
_ZN7cutlass13device_kernelINS_4gemm6kernel13GemmUniversalIN4cute5tupleIJiiiiEEENS1_10collective13CollectiveMmaINS1_34MainloopSm90TmaGmmaWarpSpecializedILi7ENS5_IJNS4_1CILi1EEESB_SB_EEENS1_32KernelTmaWarpSpecializedPingpongEEENS5_IJNSA_ILi64EEESF_NSA_ILi256EEEEEEaNS5_IJlSB_lEEEaSI_NS4_8TiledMMAINS4_8MMA_AtomIJNS4_4SM904GMMA26MMA_64x64x32_S32S8S8_SS_TNEEEENS4_6LayoutISC_NS5_IJNSA_ILi0EEESQ_SQ_EEEEENS5_IJNS4_10UnderscoreEST_ST_EEEEENS4_13SM90_TMA_LOADENS4_14ComposedLayoutINS4_7SwizzleILi3ELi4ELi3EEENS4_18smem_ptr_flag_bitsILi8EEENSP_INS5_IJNSA_ILi8EEENSA_ILi128EEEEEENS5_IJS13_SB_EEEEEEEvNS4_8identityESW_S17_vS18_EENS_8epilogue10collective6detail29Sm90TmaWarpSpecializedAdapterINS1B_15DefaultEpilogueIaSI_SI_NS1A_6thread17LinearCombinationIaLi1EiiLNS1F_9ScaleType4KindE0ELNS_15FloatRoundStyleE2EaEENS1_15EpilogueDefaultEEEEEvvEEEEvNT_6ParamsE:
[----:B------:R-:W0:Y:S02]  /*0000*/  LDC R1, c[0x0][0x28] ;  /* 0x00000a00ff017b82 */ /* 0x000e240000000800 */
[----:B0-----:R-:W-:Y:S01]  /*0010*/  VIADD R1, R1, 0xfffffff8 ;  /* 0xfffffff801017836 */ /* 0x001fe20000000000 */
[----:B------:R-:W0:Y:S01]  /*0020*/  S2R R5, SR_TID.X ;  /* 0x0000000000057919 */ /* 0x000e220000002100 */
[----:B------:R-:W-:Y:S01]  /*0030*/  ELECT P0, URZ, PT ;  /* 0x00000000003f782f */ /* 0x000fe20003800000 */
[----:B------:R-:W-:Y:S01]  /*0040*/  BSSY B0, `(.L_x_0) ;  /* 0x000000f000007945 */ /* 0x000fe20003800000 */
[--C-:B0-----:R-:W-:Y:S02]  /*0050*/  SHF.R.U32.HI R0, RZ, 0x5, R5.reuse ;  /* 0x00000005ff007819 */ /* 0x101fe40000011605 */
[----:B------:R-:W-:-:S03]  /*0060*/  SHF.R.U32.HI R4, RZ, 0x7, R5 ;  /* 0x00000007ff047819 */ /* 0x000fc60000011605 */
[----:B------:R-:W0:Y:S04]  /*0070*/  SHFL.IDX PT, R2, R0, RZ, 0x1f ;  /* 0x00001fff00027589 */ /* 0x000e2800000e0000 */
[----:B------:R1:W2:Y:S01]  /*0080*/  SHFL.IDX PT, R7, R4, RZ, 0x1f ;  /* 0x00001fff04077589 */ /* 0x0002a200000e0000 */
[----:B0-----:R-:W-:-:S13]  /*0090*/  ISETP.NE.OR P0, PT, R2, RZ, !P0 ;  /* 0x000000ff0200720c */ /* 0x001fda0004705670 */
[----:B-12---:R-:W-:Y:S05]  /*00a0*/  @P0 BRA `(.L_x_1) ;  /* 0x0000000000200947 */ /* 0x006fea0003800000 */
[----:B------:R-:W-:Y:S02]  /*00b0*/  ULDC.64 UR4, c[0x0][0x198] ;  /* 0x0000660000047ab9 */ /* 0x000fe40000000a00 */
[----:B------:R-:W-:Y:S02]  /*00c0*/  UIADD3 UR6, UP0, UR4, 0xf0, URZ ;  /* 0x000000f004067890 */ /* 0x000fe4000ff1e03f */
[----:B------:R-:W-:Y:S02]  /*00d0*/  UIADD3 UR4, UP1, UR4, 0x1f0, URZ ;  /* 0x000001f004047890 */ /* 0x000fe4000ff3e03f */
[----:B------:R-:W-:Y:S02]  /*00e0*/  UIADD3.X UR7, URZ, UR5, URZ, UP0, !UPT ;  /* 0x000000053f077290 */ /* 0x000fe400087fe43f */
[----:B------:R-:W-:-:S07]  /*00f0*/  UIADD3.X UR5, URZ, UR5, URZ, UP1, !UPT ;  /* 0x000000053f057290 */ /* 0x000fce0008ffe43f */
[----:B------:R0:W-:Y:S02]  /*0100*/  UTMACCTL.PF [UR6] ;  /* 0x00000000060079b9 */ /* 0x0001e40008040000 */
[----:B------:R0:W-:Y:S02]  /*0110*/  UTMACCTL.PF [UR4] ;  /* 0x00000000040079b9 */ /* 0x0001e40008040000 */
[----:B0-----:R-:W-:Y:S01]  /*0120*/  NOP ;  /* 0x0000000000007918 */ /* 0x001fe20000000000 */
.L_x_1:
[----:B------:R-:W-:Y:S05]  /*0130*/  BSYNC B0 ;  /* 0x0000000000007941 */ /* 0x000fea0003800000 */
.L_x_0:
[----:B------:R-:W0:Y:S02]  /*0140*/  SHFL.IDX PT, R3, R0, RZ, 0x1f ;  /* 0x00001fff00037589 */ /* 0x000e2400000e0000 */
[----:B0-----:R-:W-:-:S13]  /*0150*/  ISETP.NE.AND P0, PT, R3, RZ, PT ;  /* 0x000000ff0300720c */ /* 0x001fda0003f05270 */
[----:B------:R-:W-:Y:S05]  /*0160*/  @P0 BRA `(.L_x_2) ;  /* 0x0000000000700947 */ /* 0x000fea0003800000 */
[----:B------:R-:W0:Y:S01]  /*0170*/  S2UR UR8, SR_CgaCtaId ;  /* 0x00000000000879c3 */ /* 0x000e220000008800 */
[----:B------:R-:W-:Y:S01]  /*0180*/  UMOV UR4, 0x400 ;  /* 0x0000040000047882 */ /* 0x000fe20000000000 */
[----:B------:R-:W-:Y:S01]  /*0190*/  UMOV UR5, 0x1 ;  /* 0x0000000100057882 */ /* 0x000fe20000000000 */
[----:B------:R-:W-:Y:S01]  /*01a0*/  UMOV UR6, 0x80 ;  /* 0x0000008000067882 */ /* 0x000fe20000000000 */
[----:B------:R-:W-:Y:S01]  /*01b0*/  ELECT P0, URZ, PT ;  /* 0x00000000003f782f */ /* 0x000fe20003800000 */
[----:B------:R-:W-:-:S04]  /*01c0*/  UIADD3 UR6, -UR6, 0x100000, URZ ;  /* 0x0010000006067890 */ /* 0x000fc8000fffe13f */
[----:B------:R-:W-:Y:S02]  /*01d0*/  USHF.L.U32 UR7, UR6, 0xb, URZ ;  /* 0x0000000b06077899 */ /* 0x000fe4000800063f */
[----:B------:R-:W-:Y:S02]  /*01e0*/  USHF.L.U32 UR6, UR6, 0x1, URZ ;  /* 0x0000000106067899 */ /* 0x000fe4000800063f */
[----:B0-----:R-:W-:Y:S02]  /*01f0*/  ULEA UR8, UR8, UR4, 0x18 ;  /* 0x0000000408087291 */ /* 0x001fe4000f8ec03f */
[----:B------:R-:W-:-:S04]  /*0200*/  UIADD3 UR4, -UR5, 0x100000, URZ ;  /* 0x0010000005047890 */ /* 0x000fc8000fffe13f */
[----:B------:R-:W-:Y:S02]  /*0210*/  USHF.L.U32 UR5, UR4, 0xb, URZ ;  /* 0x0000000b04057899 */ /* 0x000fe4000800063f */
[----:B------:R-:W-:Y:S01]  /*0220*/  USHF.L.U32 UR4, UR4, 0x1, URZ ;  /* 0x0000000104047899 */ /* 0x000fe2000800063f */
[----:B------:R-:W0:Y:S11]  /*0230*/  FENCE.VIEW.ASYNC.S ;  /* 0x00000000000073c6 */ /* 0x000e360000000000 */
[----:B0-----:R0:W1:Y:S01]  /*0240*/  SYNCS.EXCH.64 URZ, [UR8], UR4 ;  /* 0x00000004083f75b2 */ /* 0x0010620008000100 */
[----:B------:R0:W2:Y:S01]  /*0250*/  SYNCS.EXCH.64 URZ, [UR8+0x38], UR6 ;  /* 0x00003806083f75b2 */ /* 0x0000a20008000100 */
[----:B------:R0:W3:Y:S01]  /*0260*/  SYNCS.EXCH.64 URZ, [UR8+0x8], UR4 ;  /* 0x00000804083f75b2 */ /* 0x0000e20008000100 */
[----:B------:R0:W4:Y:S01]  /*0270*/  SYNCS.EXCH.64 URZ, [UR8+0x40], UR6 ;  /* 0x00004006083f75b2 */ /* 0x0001220008000100 */
[----:B------:R0:W0:Y:S01]  /*0280*/  SYNCS.EXCH.64 URZ, [UR8+0x10], UR4 ;  /* 0x00001004083f75b2 */ /* 0x0000220008000100 */
        /* <DEDUP_REMOVED lines=9> */
[----:B------:R-:W-:Y:S01]  /*0320*/  NOP ;  /* 0x0000000000007918 */ /* 0x000fe20000000000 */
.L_x_2:
[----:B------:R-:W5:Y:S01]  /*0330*/  SHFL.IDX PT, R6, R0, RZ, 0x1f ;  /* 0x00001fff00067589 */ /* 0x000f6200000e0000 */
[----:B------:R-:W-:Y:S01]  /*0340*/  ELECT P0, URZ, PT ;  /* 0x00000000003f782f */ /* 0x000fe20003800000 */
[----:B------:R-:W-:Y:S01]  /*0350*/  NOP ;  /* 0x0000000000007918 */ /* 0x000fe20000000000 */
[----:B------:R-:W-:Y:S01]  /*0360*/  ELECT P1, URZ, PT ;  /* 0x00000000003f782f */ /* 0x000fe20003820000 */
[----:B------:R1:W2:Y:S01]  /*0370*/  SHFL.IDX PT, R3, R0, RZ, 0x1f ;  /* 0x00001fff00037589 */ /* 0x0002a200000e0000 */
[----:B0-----:R-:W-:Y:S01]  /*0380*/  UMOV UR4, 0x20 ;  /* 0x0000002000047882 */ /* 0x001fe20000000000 */
[----:B------:R-:W-:Y:S01]  /*0390*/  UMOV UR11, 0x80 ;  /* 0x00000080000b7882 */ /* 0x000fe20000000000 */
[----:B------:R-:W-:Y:S01]  /*03a0*/  NOP ;  /* 0x0000000000007918 */ /* 0x000fe20000000000 */
[----:B------:R-:W0:Y:S01]  /*03b0*/  SHFL.IDX PT, R4, R4, RZ, 0x1f ;  /* 0x00001fff04047589 */ /* 0x000e2200000e0000 */
[C---:B------:R-:W-:Y:S01]  /*03c0*/  VIADD R31, R7.reuse, 0xffffffff ;  /* 0xffffffff071f7836 */ /* 0x040fe20000000000 */
[----:B------:R-:W-:Y:S01]  /*03d0*/  ULDC.64 UR36, c[0x0][0x208] ;  /* 0x0000820000247ab9 */ /* 0x000fe20000000a00 */
[----:B------:R-:W-:-:S02]  /*03e0*/  ISETP.NE.AND P2, PT, R7, RZ, PT ;  /* 0x000000ff0700720c */ /* 0x000fc40003f45270 */
[----:B-1----:R-:W-:Y:S02]  /*03f0*/  SHF.R.S32.HI R0, RZ, 0x1f, R5 ;  /* 0x0000001fff007819 */ /* 0x002fe40000011405 */
[----:B------:R-:W-:Y:S02]  /*0400*/  ISETP.GE.U32.AND P3, PT, R31, 0x2, PT ;  /* 0x000000021f00780c */ /* 0x000fe40003f66070 */
[----:B------:R-:W-:-:S04]  /*0410*/  LEA.HI R0, R0, R5, RZ, 0x7 ;  /* 0x0000000500007211 */ /* 0x000fc800078f38ff */
[----:B------:R-:W-:Y:S02]  /*0420*/  LOP3.LUT R0, R0, 0xffffff80, RZ, 0xc0, !PT ;  /* 0xffffff8000007812 */ /* 0x000fe400078ec0ff */
[----:B-----5:R-:W-:Y:S02]  /*0430*/  ISETP.NE.OR P0, PT, R6, RZ, !P0 ;  /* 0x000000ff0600720c */ /* 0x020fe40004705670 */
[----:B--2---:R-:W-:Y:S02]  /*0440*/  ISETP.NE.OR P1, PT, R3, RZ, !P1 ;  /* 0x000000ff0300720c */ /* 0x004fe40004f25670 */
[----:B------:R-:W-:Y:S02]  /*0450*/  SHF.R.S32.HI R3, RZ, 0x1f, R2 ;  /* 0x0000001fff037819 */ /* 0x000fe40000011402 */
[----:B0-----:R-:W-:Y:S01]  /*0460*/  R2UR UR43, R4 ;  /* 0x00000000042b72ca */ /* 0x001fe200000e0000 */
[----:B------:R-:W-:Y:S01]  /*0470*/  IMAD.IADD R4, R5, 0x1, -R0 ;  /* 0x0000000105047824 */ /* 0x000fe200078e0a00 */
[----:B------:R-:W-:-:S05]  /*0480*/  LEA.HI R3, R3, R2, RZ, 0x2 ;  /* 0x0000000203037211 */ /* 0x000fca00078f10ff */
[----:B------:R-:W-:Y:S01]  /*0490*/  VOTEU.ALL UP0, P0 ;  /* 0x00000000003f7886 */ /* 0x000fe20000000000 */
[----:B------:R-:W-:Y:S01]  /*04a0*/  LOP3.LUT R3, R3, 0xfffffffc, RZ, 0xc0, !PT ;  /* 0xfffffffc03037812 */ /* 0x000fe200078ec0ff */
[----:B------:R-:W-:-:S03]  /*04b0*/  VOTEU.ALL UP1, P1 ;  /* 0x00000000003f7886 */ /* 0x000fc60000820000 */
[----:B------:R-:W0:Y:S01]  /*04c0*/  @!UP0 S2UR UR7, SR_CgaCtaId ;  /* 0x00000000000789c3 */ /* 0x000e220000008800 */
[----:B------:R-:W-:Y:S01]  /*04d0*/  @!UP0 UMOV UR6, 0x400 ;  /* 0x0000040000068882 */ /* 0x000fe20000000000 */
[----:B------:R-:W-:-:S04]  /*04e0*/  @!UP0 UIADD3 UR4, -UR4, 0x100000, URZ ;  /* 0x0010000004048890 */ /* 0x000fc8000fffe13f */
[----:B------:R-:W-:Y:S02]  /*04f0*/  @!UP0 USHF.L.U32 UR5, UR4, 0xb, URZ ;  /* 0x0000000b04058899 */ /* 0x000fe4000800063f */
[----:B------:R-:W-:Y:S01]  /*0500*/  @!UP0 USHF.L.U32 UR4, UR4, 0x1, URZ ;  /* 0x0000000104048899 */ /* 0x000fe2000800063f */
[----:B------:R-:W-:Y:S01]  /*0510*/  IMAD.IADD R14, R2, 0x1, -R3 ;  /* 0x00000001020e7824 */ /* 0x000fe200078e0a03 */
[----:B------:R-:W-:Y:S01]  /*0520*/  @!UP1 UMOV UR9, 0x400 ;  /* 0x0000040000099882 */ /* 0x000fe20000000000 */
[----:B------:R-:W-:Y:S01]  /*0530*/  VOTEU.ALL UP2, P1 ;  /* 0x00000000003f7886 */ /* 0x000fe20000840000 */
[----:B------:R-:W-:Y:S01]  /*0540*/  VOTEU.ALL UP3, P1 ;  /* 0x00000000003f7886 */ /* 0x000fe20000860000 */
[----:B------:R-:W-:Y:S01]  /*0550*/  VOTEU.ALL UP4, P1 ;  /* 0x00000000003f7886 */ /* 0x000fe20000880000 */
[----:B------:R-:W1:Y:S01]  /*0560*/  @!UP1 S2UR UR10, SR_CgaCtaId ;  /* 0x00000000000a99c3 */ /* 0x000e620000008800 */
[----:B------:R-:W-:Y:S01]  /*0570*/  VOTEU.ALL UP5, P1 ;  /* 0x00000000003f7886 */ /* 0x000fe200008a0000 */
[----:B0-----:R-:W-:-:S02]  /*0580*/  @!UP0 ULEA UR8, UR7, UR6, 0x18 ;  /* 0x0000000607088291 */ /* 0x001fc4000f8ec03f */
[----:B------:R-:W-:-:S04]  /*0590*/  @!UP1 UIADD3 UR6, -UR11, 0x100000, URZ ;  /* 0x001000000b069890 */ /* 0x000fc8000fffe13f */
[----:B------:R-:W-:Y:S02]  /*05a0*/  @!UP1 USHF.L.U32 UR7, UR6, 0xb, URZ ;  /* 0x0000000b06079899 */ /* 0x000fe4000800063f */
[----:B------:R-:W-:Y:S01]  /*05b0*/  @!UP1 USHF.L.U32 UR6, UR6, 0x1, URZ ;  /* 0x0000000106069899 */ /* 0x000fe2000800063f */
[----:B------:R-:W-:Y:S01]  /*05c0*/  VOTEU.ALL UP0, P0 ;  /* 0x00000000003f7886 */ /* 0x000fe20000000000 */
[----:B-1----:R-:W-:Y:S01]  /*05d0*/  @!UP1 ULEA UR9, UR10, UR9, 0x18 ;  /* 0x000000090a099291 */ /* 0x002fe2000f8ec03f */
[----:B------:R-:W-:Y:S02]  /*05e0*/  VOTEU.ALL UP1, P0 ;  /* 0x00000000003f7886 */ /* 0x000fe40000020000 */
[----:B------:R-:W-:Y:S01]  /*05f0*/  ULDC.64 UR10, c[0x0][0x598] ;  /* 0x00016600000a7ab9 */ /* 0x000fe20000000a00 */
[----:B------:R-:W-:Y:S01]  /*0600*/  ISETP.NE.AND P0, PT, R14, 0x3, PT ;  /* 0x000000030e00780c */ /* 0x000fe20003f05270 */
[----:B------:R-:W0:Y:S02]  /*0610*/  FENCE.VIEW.ASYNC.S ;  /* 0x00000000000073c6 */ /* 0x000e240000000000 */
[----:B0-----:R0:W3:Y:S01]  /*0620*/  @!UP0 SYNCS.EXCH.64 URZ, [UR8+0xa0], UR4 ;  /* 0x0000a004083f85b2 */ /* 0x0010e20008000100 */
[----:B------:R-:W-:-:S02]  /*0630*/  ISETP.NE.U32.AND P1, PT, RZ, UR10, PT ;  /* 0x0000000aff007c0c */ /* 0x000fc4000bf25070 */
[----:B------:R-:W-:Y:S02]  /*0640*/  ISETP.EQ.OR P0, PT, R14, RZ, !P0 ;  /* 0x000000ff0e00720c */ /* 0x000fe40004702670 */
[----:B------:R-:W-:Y:S02]  /*0650*/  ISETP.NE.AND.EX P1, PT, RZ, UR11, PT, P1 ;  /* 0x0000000bff007c0c */ /* 0x000fe4000bf25310 */
[----:B------:R-:W-:-:S04]  /*0660*/  ISETP.EQ.AND P0, PT, R7, RZ, P0 ;  /* 0x000000ff0700720c */ /* 0x000fc80000702270 */
[----:B------:R-:W-:-:S04]  /*0670*/  SEL R23, RZ, 0x1, !P0 ;  /* 0x00000001ff177807 */ /* 0x000fc80004000000 */
[----:B------:R-:W-:Y:S01]  /*0680*/  SEL R23, R23, 0x2, P3 ;  /* 0x0000000217177807 */ /* 0x000fe20001800000 */
[----:B------:R0:W3:Y:S01]  /*0690*/  @!UP1 SYNCS.EXCH.64 URZ, [UR8+0xa8], UR4 ;  /* 0x0000a804083f95b2 */ /* 0x0000e20008000100 */
[----:B------:R-:W-:Y:S01]  /*06a0*/  NOP ;  /* 0x0000000000007918 */ /* 0x000fe20000000000 */
[----:B------:R0:W3:Y:S01]  /*06b0*/  @!UP2 SYNCS.EXCH.64 URZ, [UR9+0x80], UR6 ;  /* 0x00008006093fa5b2 */ /* 0x0000e20008000100 */
[----:B------:R0:W3:Y:S01]  /*06c0*/  @!UP3 SYNCS.EXCH.64 URZ, [UR9+0x88], UR6 ;  /* 0x00008806093fb5b2 */ /* 0x0000e20008000100 */
[----:B------:R0:W3:Y:S01]  /*06d0*/  @!UP4 SYNCS.EXCH.64 URZ, [UR9+0x90], UR6 ;  /* 0x00009006093fc5b2 */ /* 0x0000e20008000100 */
[----:B------:R0:W3:Y:S01]  /*06e0*/  @!UP5 SYNCS.EXCH.64 URZ, [UR9+0x98], UR6 ;  /* 0x00009806093fd5b2 */ /* 0x0000e20008000100 */
[----:B------:R-:W-:Y:S01]  /*06f0*/  NOP ;  /* 0x0000000000007918 */ /* 0x000fe20000000000 */
[----:B---34-:R-:W-:Y:S06]  /*0700*/  BAR.SYNC.DEFER_BLOCKING 0x0 ;  /* 0x0000000000007b1d */ /* 0x018fec0000010000 */
[----:B0-----:R-:W-:Y:S05]  /*0710*/  @!P1 BRA `(.L_x_3) ;  /* 0x00000000001c9947 */ /* 0x001fea0003800000 */
[----:B------:R-:W0:Y:S02]  /*0720*/  LDC.64 R2, c[0x0][0x598] ;  /* 0x00016600ff027b82 */ /* 0x000e240000000a00 */
[----:B0-----:R-:W2:Y:S02]  /*0730*/  LDG.E.64 R2, desc[UR36][R2.64] ;  /* 0x0000002402027981 */ /* 0x001ea4000c1e1b00 */
[----:B--2---:R-:W-:-:S04]  /*0740*/  ISETP.NE.U32.AND P0, PT, R2, RZ, PT ;  /* 0x000000ff0200720c */ /* 0x004fc80003f05070 */
[----:B------:R-:W-:-:S13]  /*0750*/  ISETP.NE.AND.EX P0, PT, R3, RZ, PT, P0 ;  /* 0x000000ff0300720c */ /* 0x000fda0003f05300 */
[----:B------:R-:W-:Y:S05]  /*0760*/  @!P0 BRA `(.L_x_3) ;  /* 0x0000000000088947 */ /* 0x000fea0003800000 */
[----:B------:R1:W5:Y:S01]  /*0770*/  LD.E R56, desc[UR36][R2.64] ;  /* 0x0000002402387980 */ /* 0x000362000c101900 */
[----:B------:R-:W-:Y:S05]  /*0780*/  BRA `(.L_x_4) ;  /* 0x0000000000247947 */ /* 0x000fea0003800000 */
.L_x_3:
[----:B------:R-:W-:Y:S02]  /*0790*/  ULDC.64 UR4, c[0x0][0x588] ;  /* 0x0001620000047ab9 */ /* 0x000fe40000000a00 */
[----:B------:R-:W-:-:S04]  /*07a0*/  ISETP.NE.U32.AND P0, PT, RZ, UR4, PT ;  /* 0x00000004ff007c0c */ /* 0x000fc8000bf05070 */
[----:B------:R-:W-:-:S13]  /*07b0*/  ISETP.NE.AND.EX P0, PT, RZ, UR5, PT, P0 ;  /* 0x00000005ff007c0c */ /* 0x000fda000bf05300 */
[----:B------:R-:W-:Y:S05]  /*07c0*/  @!P0 BRA `(.L_x_5) ;  /* 0x00000000000c8947 */ /* 0x000fea0003800000 */
[----:B------:R-:W0:Y:S02]  /*07d0*/  LDC.64 R56, c[0x0][0x588] ;  /* 0x00016200ff387b82 */ /* 0x000e240000000a00 */
[----:B0-----:R0:W5:Y:S01]  /*07e0*/  LDG.E R56, desc[UR36][R56.64] ;  /* 0x0000002438387981 */ /* 0x001162000c1e1900 */
[----:B------:R-:W-:Y:S05]  /*07f0*/  BRA `(.L_x_4) ;  /* 0x0000000000087947 */ /* 0x000fea0003800000 */
.L_x_5:
[----:B------:R-:W-:Y:S02]  /*0800*/  ULDC UR4, c[0x0][0x580] ;  /* 0x0001600000047ab9 */ /* 0x000fe40000000800 */
[----:B------:R-:W-:-:S07]  /*0810*/  IMAD.U32 R56, RZ, RZ, UR4 ;  /* 0x00000004ff387e24 */ /* 0x000fce000f8e00ff */
.L_x_4:
[----:B------:R-:W-:Y:S02]  /*0820*/  ULDC.64 UR4, c[0x0][0x5a0] ;  /* 0x0001680000047ab9 */ /* 0x000fe40000000a00 */
[----:B------:R-:W-:-:S04]  /*0830*/  ISETP.NE.U32.AND P0, PT, RZ, UR4, PT ;  /* 0x00000004ff007c0c */ /* 0x000fc8000bf05070 */
[----:B------:R-:W-:-:S13]  /*0840*/  ISETP.NE.AND.EX P0, PT, RZ, UR5, PT, P0 ;  /* 0x00000005ff007c0c */ /* 0x000fda000bf05300 */
[----:B------:R-:W-:Y:S05]  /*0850*/  @!P0 BRA `(.L_x_6) ;  /* 0x00000000001c8947 */ /* 0x000fea0003800000 */
[----:B-1----:R-:W1:Y:S02]  /*0860*/  LDC.64 R2, c[0x0][0x5a0] ;  /* 0x00016800ff027b82 */ /* 0x002e640000000a00 */
[----:B-1----:R-:W2:Y:S02]  /*0870*/  LDG.E.64 R2, desc[UR36][R2.64] ;  /* 0x0000002402027981 */ /* 0x002ea4000c1e1b00 */
[----:B--2---:R-:W-:-:S04]  /*0880*/  ISETP.NE.U32.AND P0, PT, R2, RZ, PT ;  /* 0x000000ff0200720c */ /* 0x004fc80003f05070 */
[----:B------:R-:W-:-:S13]  /*0890*/  ISETP.NE.AND.EX P0, PT, R3, RZ, PT, P0 ;  /* 0x000000ff0300720c */ /* 0x000fda0003f05300 */
[----:B------:R-:W-:Y:S05]  /*08a0*/  @!P0 BRA `(.L_x_6) ;  /* 0x0000000000088947 */ /* 0x000fea0003800000 */
[----:B0-----:R2:W5:Y:S01]  /*08b0*/  LD.E R57, desc[UR36][R2.64] ;  /* 0x0000002402397980 */ /* 0x001562000c101900 */
[----:B------:R-:W-:Y:S05]  /*08c0*/  BRA `(.L_x_7) ;  /* 0x0000000000247947 */ /* 0x000fea0003800000 */
.L_x_6:
[----:B------:R-:W-:Y:S02]  /*08d0*/  ULDC.64 UR4, c[0x0][0x590] ;  /* 0x0001640000047ab9 */ /* 0x000fe40000000a00 */
[----:B------:R-:W-:-:S04]  /*08e0*/  ISETP.NE.U32.AND P0, PT, RZ, UR4, PT ;  /* 0x00000004ff007c0c */ /* 0x000fc8000bf05070 */
[----:B------:R-:W-:-:S13]  /*08f0*/  ISETP.NE.AND.EX P0, PT, RZ, UR5, PT, P0 ;  /* 0x00000005ff007c0c */ /* 0x000fda000bf05300 */
[----:B------:R-:W-:Y:S05]  /*0900*/  @!P0 BRA `(.L_x_8) ;  /* 0x00000000000c8947 */ /* 0x000fea0003800000 */
[----:B-1----:R-:W0:Y:S02]  /*0910*/  LDC.64 R2, c[0x0][0x590] ;  /* 0x00016400ff027b82 */ /* 0x002e240000000a00 */
[----:B0-----:R0:W5:Y:S01]  /*0920*/  LDG.E R57, desc[UR36][R2.64] ;  /* 0x0000002402397981 */ /* 0x001162000c1e1900 */
[----:B------:R-:W-:Y:S05]  /*0930*/  BRA `(.L_x_7) ;  /* 0x0000000000087947 */ /* 0x000fea0003800000 */
.L_x_8:
[----:B------:R-:W-:Y:S02]  /*0940*/  ULDC UR4, c[0x0][0x584] ;  /* 0x0001610000047ab9 */ /* 0x000fe40000000800 */
[----:B0-----:R-:W-:-:S07]  /*0950*/  IMAD.U32 R57, RZ, RZ, UR4 ;  /* 0x00000004ff397e24 */ /* 0x001fce000f8e00ff */
.L_x_7:
[----:B012---:R-:W0:Y:S01]  /*0960*/  LDC R2, c[0x0][0x65c] ;  /* 0x00019700ff027b82 */ /* 0x007e220000000800 */
[----:B------:R-:W1:Y:S01]  /*0970*/  S2R R15, SR_CTAID.Y ;  /* 0x00000000000f7919 */ /* 0x000e620000002600 */
[----:B------:R-:W-:Y:S01]  /*0980*/  ULDC UR6, c[0x0][0x28c] ;  /* 0x0000a30000067ab9 */ /* 0x000fe20000000800 */
[----:B------:R-:W-:Y:S01]  /*0990*/  ISETP.NE.AND P0, PT, R7, 0x2, PT ;  /* 0x000000020700780c */ /* 0x000fe20003f05270 */
[----:B------:R-:W-:Y:S01]  /*09a0*/  UIADD3 UR6, UR6, 0xff, URZ ;  /* 0x000000ff06067890 */ /* 0x000fe2000fffe03f */
[----:B------:R-:W2:Y:S01]  /*09b0*/  S2R R6, SR_CTAID.X ;  /* 0x0000000000067919 */ /* 0x000ea20000002500 */
[----:B------:R-:W-:Y:S01]  /*09c0*/  UMOV UR38, URZ ;  /* 0x0000003f00267c82 */ /* 0x000fe20008000000 */
[----:B------:R-:W-:Y:S01]  /*09d0*/  UMOV UR39, URZ ;  /* 0x0000003f00277c82 */ /* 0x000fe20008000000 */
[----:B------:R-:W-:Y:S01]  /*09e0*/  USHF.R.S32.HI UR7, URZ, 0x1f, UR6 ;  /* 0x0000001f3f077899 */ /* 0x000fe20008011406 */
[----:B------:R-:W-:-:S03]  /*09f0*/  ULDC.64 UR8, c[0x0][0x650] ;  /* 0x0001940000087ab9 */ /* 0x000fc60000000a00 */
[----:B------:R-:W-:-:S04]  /*0a00*/  ULEA.HI UR7, UR7, UR6, URZ, 0x8 ;  /* 0x0000000607077291 */ /* 0x000fc8000f8f403f */
[----:B------:R-:W-:Y:S01]  /*0a10*/  USHF.R.S32.HI UR40, URZ, 0x8, UR7 ;  /* 0x000000083f287899 */ /* 0x000fe20008011407 */
[----:B0-----:R-:W-:-:S13]  /*0a20*/  ISETP.NE.AND P1, PT, R2, 0x1, PT ;  /* 0x000000010200780c */ /* 0x001fda0003f25270 */
[----:B------:R-:W2:Y:S01]  /*0a30*/  @P1 LDC R17, c[0x0][0x10] ;  /* 0x00000400ff111b82 */ /* 0x000ea20000000800 */
[----:B-1----:R-:W-:Y:S02]  /*0a40*/  @P1 IMAD.MOV.U32 R8, RZ, RZ, R15 ;  /* 0x000000ffff081224 */ /* 0x002fe400078e000f */
[----:B------:R-:W-:Y:S02]  /*0a50*/  @P1 IMAD.MOV.U32 R9, RZ, RZ, RZ ;  /* 0x000000ffff091224 */ /* 0x000fe400078e00ff */
[----:B------:R-:W-:-:S03]  /*0a60*/  @P1 IMAD.MOV.U32 R7, RZ, RZ, RZ ;  /* 0x000000ffff071224 */ /* 0x000fc600078e00ff */
[----:B------:R-:W0:Y:S01]  /*0a70*/  @!P1 LDC R3, c[0x0][0xc] ;  /* 0x00000300ff039b82 */ /* 0x000e220000000800 */
[----:B------:R-:W-:Y:S01]  /*0a80*/  ULDC UR4, c[0x0][0xc] ;  /* 0x0000030000047ab9 */ /* 0x000fe20000000800 */
[----:B------:R-:W-:Y:S02]  /*0a90*/  ULDC UR5, c[0x0][0x10] ;  /* 0x0000040000057ab9 */ /* 0x000fe40000000800 */
[----:B------:R-:W-:-:S04]  /*0aa0*/  UIMAD.WIDE.U32 UR4, UR4, UR5, URZ ;  /* 0x00000005040472a5 */ /* 0x000fc8000f8e003f */
[----:B------:R-:W1:Y:S01]  /*0ab0*/  LDC R0, c[0x0][0x14] ;  /* 0x00000500ff007b82 */ /* 0x000e620000000800 */
[----:B--2---:R-:W-:-:S04]  /*0ac0*/  @P1 IMAD.WIDE.U32 R16, R6, R17, R8 ;  /* 0x0000001106101225 */ /* 0x004fc800078e0008 */
[----:B------:R-:W-:Y:S02]  /*0ad0*/  @P1 IMAD.IADD R17, R17, 0x1, R7 ;  /* 0x0000000111111824 */ /* 0x000fe400078e0207 */
[----:B------:R-:W-:Y:S02]  /*0ae0*/  IMAD.MOV.U32 R7, RZ, RZ, RZ ;  /* 0x000000ffff077224 */ /* 0x000fe400078e00ff */
[----:B0-----:R-:W-:-:S04]  /*0af0*/  @!P1 IMAD.WIDE.U32 R8, R3, R15, R6 ;  /* 0x0000000f03089225 */ /* 0x001fc800078e0006 */
[----:B------:R-:W-:Y:S02]  /*0b00*/  @!P1 IMAD.MOV.U32 R16, RZ, RZ, R8 ;  /* 0x000000ffff109224 */ /* 0x000fe400078e0008 */
[----:B-1----:R-:W-:-:S04]  /*0b10*/  IMAD.WIDE.U32 R10, R0, UR4, RZ ;  /* 0x00000004000a7c25 */ /* 0x002fc8000f8e00ff */
[----:B------:R-:W-:Y:S01]  /*0b20*/  IMAD R3, R0, UR5, RZ ;  /* 0x0000000500037c24 */ /* 0x000fe2000f8e02ff */
[----:B------:R0:W-:Y:S01]  /*0b30*/  STL.64 [R1], R10 ;  /* 0x0000000a01007387 */ /* 0x0001e20000100a00 */
[----:B------:R-:W-:Y:S02]  /*0b40*/  @!P1 IMAD.MOV.U32 R17, RZ, RZ, R9 ;  /* 0x000000ffff119224 */ /* 0x000fe400078e0009 */
[----:B------:R-:W-:Y:S01]  /*0b50*/  IMAD.IADD R0, R11, 0x1, R3 ;  /* 0x000000010b007824 */ /* 0x000fe200078e0203 */
[----:B------:R-:W-:Y:S06]  /*0b60*/  @P0 BRA `(.L_x_9) ;  /* 0x0000000000280947 */ /* 0x000fec0003800000 */
[----:B------:R-:W-:Y:S01]  /*0b70*/  UIMAD.WIDE.U32 UR4, UR40, 0x24924925, URZ ;  /* 0x24924925280478a5 */ /* 0x000fe2000f8e003f */
[----:B------:R-:W-:Y:S01]  /*0b80*/  IADD3 R16, P0, R16, R10, RZ ;  /* 0x0000000a10107210 */ /* 0x000fe20007f1e0ff */
[----:B------:R-:W-:Y:S02]  /*0b90*/  UISETP.GE.U32.AND UP0, UPT, UR40, 0x7, UPT ;  /* 0x000000072800788c */ /* 0x000fe4000bf06070 */
[----:B------:R-:W-:Y:S02]  /*0ba0*/  UIADD3 UR4, -UR5, UR40, URZ ;  /* 0x0000002805047290 */ /* 0x000fe4000fffe13f */
[----:B------:R-:W-:Y:S01]  /*0bb0*/  IMAD.X R17, R0, 0x1, R17, P0 ;  /* 0x0000000100117824 */ /* 0x000fe200000e0611 */
[----:B------:R-:W-:Y:S01]  /*0bc0*/  UMOV UR39, URZ ;  /* 0x0000003f00277c82 */ /* 0x000fe20008000000 */
[----:B------:R-:W-:-:S04]  /*0bd0*/  ULEA.HI UR4, UR4, UR5, URZ, 0x1f ;  /* 0x0000000504047291 */ /* 0x000fc8000f8ff83f */
[----:B------:R-:W-:-:S04]  /*0be0*/  USHF.R.U32.HI UR4, URZ, 0x2, UR4 ;  /* 0x000000023f047899 */ /* 0x000fc80008011604 */
[----:B------:R-:W-:Y:S02]  /*0bf0*/  @UP0 ULOP3.LUT UR39, UR4, 0x1, URZ, 0xc0, !UPT ;  /* 0x0000000104270892 */ /* 0x000fe4000f8ec03f */
[----:B------:R-:W-:-:S12]  /*0c00*/  UIMAD UR38, UR4, -0x7, UR40 ;  /* 0xfffffff9042678a4 */ /* 0x000fd8000f8e0228 */
.L_x_9:
[----:B------:R-:W-:Y:S01]  /*0c10*/  ISETP.GE.U32.AND P0, PT, R16, UR8, PT ;  /* 0x0000000810007c0c */ /* 0x000fe2000bf06070 */
[----:B------:R-:W-:Y:S01]  /*0c20*/  IMAD.MOV.U32 R22, RZ, RZ, -0x1 ;  /* 0xffffffffff167424 */ /* 0x000fe200078e00ff */
[----:B------:R-:W-:Y:S01]  /*0c30*/  PRMT R3, RZ, 0x7610, R3 ;  /* 0x00007610ff037816 */ /* 0x000fe20000000003 */
[----:B------:R-:W-:Y:S01]  /*0c40*/  IMAD.MOV.U32 R19, RZ, RZ, -0x1 ;  /* 0xffffffffff137424 */ /* 0x000fe200078e00ff */
[----:B------:R-:W-:Y:S01]  /*0c50*/  ISETP.GE.U32.AND.EX P0, PT, R17, UR9, PT, P0 ;  /* 0x0000000911007c0c */ /* 0x000fe2000bf06100 */
[----:B------:R-:W-:-:S12]  /*0c60*/  IMAD.MOV.U32 R18, RZ, RZ, -0x1 ;  /* 0xffffffffff127424 */ /* 0x000fd800078e00ff */
[----:B------:R-:W-:Y:S05]  /*0c70*/  @P0 BRA `(.L_x_10) ;  /* 0x0000000400580947 */ /* 0x000fea0003800000 */
[----:B------:R-:W1:Y:S01]  /*0c80*/  LDC.64 R20, c[0x0][0x628] ;  /* 0x00018a00ff147b82 */ /* 0x000e620000000a00 */
[----:B------:R-:W-:Y:S02]  /*0c90*/  IMAD.MOV.U32 R8, RZ, RZ, R16 ;  /* 0x000000ffff087224 */ /* 0x000fe400078e0010 */
[----:B------:R-:W-:-:S05]  /*0ca0*/  IMAD.MOV.U32 R9, RZ, RZ, R17 ;  /* 0x000000ffff097224 */ /* 0x000fca00078e0011 */
[----:B------:R-:W2:Y:S08]  /*0cb0*/  LDC R18, c[0x0][0x630] ;  /* 0x00018c00ff127b82 */ /* 0x000eb00000000800 */
[----:B------:R-:W3:Y:S01]  /*0cc0*/  LDC.64 R24, c[0x0][0x620] ;  /* 0x00018800ff187b82 */ /* 0x000ee20000000a00 */
[----:B-1----:R-:W-:-:S04]  /*0cd0*/  ISETP.NE.U32.AND P0, PT, R20, RZ, PT ;  /* 0x000000ff1400720c */ /* 0x002fc80003f05070 */
[----:B------:R-:W-:-:S13]  /*0ce0*/  ISETP.NE.AND.EX P0, PT, R21, RZ, PT, P0 ;  /* 0x000000ff1500720c */ /* 0x000fda0003f05300 */
[----:B--23--:R-:W-:Y:S05]  /*0cf0*/  @!P0 BRA `(.L_x_11) ;  /* 0x0000000000288947 */ /* 0x00cfea0003800000 */
[----:B------:R-:W1:Y:S02]  /*0d00*/  LDC R3, c[0x0][0x634] ;  /* 0x00018d00ff037b82 */ /* 0x000e640000000800 */
[----:B-1----:R-:W-:-:S05]  /*0d10*/  IADD3 R3, P0, R16, R3, RZ ;  /* 0x0000000310037210 */ /* 0x002fca0007f1e0ff */
[----:B------:R-:W-:-:S04]  /*0d20*/  IMAD.X R19, RZ, RZ, R17, P0 ;  /* 0x000000ffff137224 */ /* 0x000fc800000e0611 */
[----:B------:R-:W-:-:S04]  /*0d30*/  IMAD.WIDE.U32 R8, R19, R20, RZ ;  /* 0x0000001413087225 */ /* 0x000fc800078e00ff */
[----:B0-----:R-:W-:-:S04]  /*0d40*/  IMAD.WIDE.U32 R10, P0, R3, R21, R8 ;  /* 0x00000015030a7225 */ /* 0x001fc80007800008 */
[----:B------:R-:W-:-:S04]  /*0d50*/  IMAD.WIDE.U32 R8, R3, R20, RZ ;  /* 0x0000001403087225 */ /* 0x000fc800078e00ff */
[----:B------:R-:W-:Y:S01]  /*0d60*/  IMAD.X R13, RZ, RZ, RZ, P0 ;  /* 0x000000ffff0d7224 */ /* 0x000fe200000e06ff */
[----:B------:R-:W-:Y:S01]  /*0d70*/  IADD3 RZ, P0, R9, R10, RZ ;  /* 0x0000000a09ff7210 */ /* 0x000fe20007f1e0ff */
[----:B------:R-:W-:-:S04]  /*0d80*/  IMAD.MOV.U32 R12, RZ, RZ, R11 ;  /* 0x000000ffff0c7224 */ /* 0x000fc800078e000b */
[----:B------:R-:W-:-:S08]  /*0d90*/  IMAD.WIDE.U32.X R8, R19, R21, R12, P0 ;  /* 0x0000001513087225 */ /* 0x000fd000000e040c */
.L_x_11:
[-CC-:B------:R-:W-:Y:S01]  /*0da0*/  SHF.R.U64 R30, R8, R18.reuse, R9.reuse ;  /* 0x00000012081e7219 */ /* 0x180fe20000001209 */
[----:B------:R-:W1:Y:S01]  /*0db0*/  LDC R12, c[0x0][0x618] ;  /* 0x00018600ff0c7b82 */ /* 0x000e620000000800 */
[----:B------:R-:W-:Y:S01]  /*0dc0*/  SHF.R.U32.HI R7, RZ, R18, R9 ;  /* 0x00000012ff077219 */ /* 0x000fe20000011609 */
[----:B------:R-:W-:Y:S01]  /*0dd0*/  ULDC UR4, c[0x0][0x150] ;  /* 0x0000540000047ab9 */ /* 0x000fe20000000800 */
[----:B0-----:R-:W-:Y:S02]  /*0de0*/  IADD3 R11, P0, RZ, -R30, RZ ;  /* 0x8000001eff0b7210 */ /* 0x001fe40007f1e0ff */
[----:B------:R-:W-:-:S03]  /*0df0*/  I2FP.F32.U32 R3, R6 ;  /* 0x0000000600037245 */ /* 0x000fc60000201000 */
[----:B------:R-:W0:Y:S01]  /*0e00*/  LDC.64 R26, c[0x0][0x640] ;  /* 0x00019000ff1a7b82 */ /* 0x000e220000000a00 */
[----:B------:R-:W-:Y:S02]  /*0e10*/  IMAD.X R13, RZ, RZ, ~R7, P0 ;  /* 0x000000ffff0d7224 */ /* 0x000fe400000e0e07 */
[----:B------:R-:W-:Y:S01]  /*0e20*/  FMUL R3, R3, UR4 ;  /* 0x0000000403037c20 */ /* 0x000fe20008400000 */
[----:B------:R-:W-:Y:S01]  /*0e30*/  IMAD.WIDE.U32 R8, R11, R24, R16 ;  /* 0x000000180b087225 */ /* 0x000fe200078e0010 */
[----:B------:R-:W-:-:S03]  /*0e40*/  ULDC UR4, c[0x0][0x154] ;  /* 0x0000550000047ab9 */ /* 0x000fc60000000800 */
[----:B------:R-:W-:Y:S01]  /*0e50*/  IMAD R10, R13, R24, RZ ;  /* 0x000000180d0a7224 */ /* 0x000fe200078e02ff */
[----:B------:R-:W2:Y:S01]  /*0e60*/  LDC R7, c[0x0][0x144] ;  /* 0x00005100ff077b82 */ /* 0x000ea20000000800 */
[----:B------:R-:W3:Y:S02]  /*0e70*/  F2I.U32.TRUNC.NTZ R3, R3 ;  /* 0x0000000300037305 */ /* 0x000ee4000020f000 */
[----:B------:R-:W-:-:S04]  /*0e80*/  IMAD R11, R11, R25, R10 ;  /* 0x000000190b0b7224 */ /* 0x000fc800078e020a */
[----:B------:R-:W-:Y:S01]  /*0e90*/  IMAD.IADD R9, R9, 0x1, R11 ;  /* 0x0000000109097824 */ /* 0x000fe200078e020b */
[----:B------:R-:W4:Y:S01]  /*0ea0*/  LDC R18, c[0x0][0x608] ;  /* 0x00018200ff127b82 */ /* 0x000f220000000800 */
[----:B------:R-:W-:-:S03]  /*0eb0*/  IMAD.MOV.U32 R11, RZ, RZ, -0x1 ;  /* 0xffffffffff0b7424 */ /* 0x000fc600078e00ff */
[-C--:B-1----:R-:W-:Y:S02]  /*0ec0*/  SHF.R.U64 R22, R8, R12.reuse, R9 ;  /* 0x0000000c08167219 */ /* 0x082fe40000001209 */
[----:B------:R-:W-:Y:S02]  /*0ed0*/  I2FP.F32.U32 R8, R15 ;  /* 0x0000000f00087245 */ /* 0x000fe40000201000 */
[----:B------:R-:W1:Y:S01]  /*0ee0*/  LDC R24, c[0x0][0x658] ;  /* 0x00019600ff187b82 */ /* 0x000e620000000800 */
[----:B0-----:R-:W-:Y:S01]  /*0ef0*/  ISETP.NE.U32.AND P0, PT, R26, RZ, PT ;  /* 0x000000ff1a00720c */ /* 0x001fe20003f05070 */
[----:B---3--:R-:W-:Y:S01]  /*0f00*/  IMAD.MOV R10, RZ, RZ, -R3 ;  /* 0x000000ffff0a7224 */ /* 0x008fe200078e0a03 */
[----:B------:R-:W-:Y:S01]  /*0f10*/  SHF.R.U32.HI R9, RZ, R12, R9 ;  /* 0x0000000cff097219 */ /* 0x000fe20000011609 */
[----:B------:R-:W-:Y:S01]  /*0f20*/  FMUL R8, R8, UR4 ;  /* 0x0000000408087c20 */ /* 0x000fe20008400000 */
[----:B------:R-:W-:-:S03]  /*0f30*/  ISETP.NE.AND.EX P0, PT, R27, RZ, PT, P0 ;  /* 0x000000ff1b00720c */ /* 0x000fc60003f05300 */
[----:B------:R-:W0:Y:S01]  /*0f40*/  LDC R20, c[0x0][0x148] ;  /* 0x00005200ff147b82 */ /* 0x000e220000000800 */
[----:B--2---:R-:W-:-:S07]  /*0f50*/  IMAD R3, R7, R10, R6 ;  /* 0x0000000a07037224 */ /* 0x004fce00078e0206 */
[----:B------:R-:W2:Y:S01]  /*0f60*/  LDC R21, c[0x0][0x600] ;  /* 0x00018000ff157b82 */ /* 0x000ea20000000800 */
[-CC-:B----4-:R-:W-:Y:S02]  /*0f70*/  SHF.R.U64 R32, R22, R18.reuse, R9.reuse ;  /* 0x0000001216207219 */ /* 0x190fe40000001209 */
[----:B------:R-:W-:Y:S01]  /*0f80*/  SHF.R.U32.HI R7, RZ, R18, R9 ;  /* 0x00000012ff077219 */ /* 0x000fe20000011609 */
[----:B------:R-:W-:Y:S01]  /*0f90*/  IMAD.MOV.U32 R9, RZ, RZ, 0x1 ;  /* 0x00000001ff097424 */ /* 0x000fe200078e00ff */
[----:B------:R3:W4:Y:S03]  /*0fa0*/  F2I.U32.TRUNC.NTZ R18, R8 ;  /* 0x0000000800127305 */ /* 0x000726000020f000 */
[----:B------:R-:W0:Y:S01]  /*0fb0*/  LDC R25, c[0x0][0x648] ;  /* 0x00019200ff197b82 */ /* 0x000e220000000800 */
[-C--:B-1----:R-:W-:Y:S02]  /*0fc0*/  SHF.L.U32 R6, R11, R24.reuse, RZ ;  /* 0x000000180b067219 */ /* 0x082fe400000006ff */
[----:B------:R-:W-:-:S02]  /*0fd0*/  SHF.R.U64 R34, R32, R24, R7 ;  /* 0x0000001820227219 */ /* 0x000fc40000001207 */
[----:B------:R-:W-:Y:S02]  /*0fe0*/  LOP3.LUT R13, RZ, R6, RZ, 0x33, !PT ;  /* 0x00000006ff0d7212 */ /* 0x000fe400078e33ff */
[-C--:B------:R-:W-:Y:S01]  /*0ff0*/  SHF.R.U32.HI R7, RZ, R24.reuse, R7 ;  /* 0x00000018ff077219 */ /* 0x080fe20000011607 */
[----:B------:R-:W1:Y:S01]  /*1000*/  LDC R29, c[0x0][0x638] ;  /* 0x00018e00ff1d7b82 */ /* 0x000e620000000800 */
[----:B------:R-:W-:Y:S01]  /*1010*/  SHF.L.U32 R12, R9, R24, RZ ;  /* 0x00000018090c7219 */ /* 0x000fe200000006ff */
[----:B------:R-:W-:-:S06]  /*1020*/  IMAD.MOV.U32 R6, RZ, RZ, R34 ;  /* 0x000000ffff067224 */ /* 0x000fcc00078e0022 */
[----:B------:R-:W0:Y:S01]  /*1030*/  LDC R28, c[0x0][0x610] ;  /* 0x00018400ff1c7b82 */ /* 0x000e220000000800 */
[----:B---34-:R-:W-:Y:S05]  /*1040*/  @!P0 BRA `(.L_x_12) ;  /* 0x0000000000288947 */ /* 0x018fea0003800000 */
[----:B------:R-:W3:Y:S02]  /*1050*/  LDC R11, c[0x0][0x64c] ;  /* 0x00019300ff0b7b82 */ /* 0x000ee40000000800 */
[----:B---3--:R-:W-:-:S05]  /*1060*/  IADD3 R11, P0, R34, R11, RZ ;  /* 0x0000000b220b7210 */ /* 0x008fca0007f1e0ff */
[----:B------:R-:W-:-:S04]  /*1070*/  IMAD.X R19, RZ, RZ, R7, P0 ;  /* 0x000000ffff137224 */ /* 0x000fc800000e0607 */
[----:B------:R-:W-:-:S04]  /*1080*/  IMAD.WIDE.U32 R6, R19, R26, RZ ;  /* 0x0000001a13067225 */ /* 0x000fc800078e00ff */
[----:B------:R-:W-:-:S04]  /*1090*/  IMAD.WIDE.U32 R8, P0, R11, R27, R6 ;  /* 0x0000001b0b087225 */ /* 0x000fc80007800006 */
[----:B------:R-:W-:-:S04]  /*10a0*/  IMAD.WIDE.U32 R6, R11, R26, RZ ;  /* 0x0000001a0b067225 */ /* 0x000fc800078e00ff */
[----:B------:R-:W-:Y:S01]  /*10b0*/  IMAD.X R11, RZ, RZ, RZ, P0 ;  /* 0x000000ffff0b7224 */ /* 0x000fe200000e06ff */
[----:B------:R-:W-:Y:S01]  /*10c0*/  IADD3 RZ, P0, R7, R8, RZ ;  /* 0x0000000807ff7210 */ /* 0x000fe20007f1e0ff */
[----:B------:R-:W-:-:S04]  /*10d0*/  IMAD.MOV.U32 R10, RZ, RZ, R9 ;  /* 0x000000ffff0a7224 */ /* 0x000fc800078e0009 */
[----:B------:R-:W-:-:S08]  /*10e0*/  IMAD.WIDE.U32.X R6, R19, R27, R10, P0 ;  /* 0x0000001b13067225 */ /* 0x000fd000000e040a */
.L_x_12:
[----:B0-----:R-:W-:Y:S01]  /*10f0*/  SHF.R.U64 R6, R6, R25, R7 ;  /* 0x0000001906067219 */ /* 0x001fe20000001207 */
[----:B--2---:R-:W-:Y:S01]  /*1100*/  VIADD R7, R21, 0xffffffff ;  /* 0xffffffff15077836 */ /* 0x004fe20000000000 */
[----:B------:R-:W-:Y:S01]  /*1110*/  LOP3.LUT R13, R32, R13, RZ, 0xc0, !PT ;  /* 0x0000000d200d7212 */ /* 0x000fe200078ec0ff */
[----:B------:R-:W-:Y:S02]  /*1120*/  IMAD.MOV R18, RZ, RZ, -R18 ;  /* 0x000000ffff127224 */ /* 0x000fe400078e0a12 */
[----:B------:R-:W-:Y:S01]  /*1130*/  IMAD.MOV R8, RZ, RZ, -R6 ;  /* 0x000000ffff087224 */ /* 0x000fe200078e0a06 */
[----:B------:R-:W-:Y:S01]  /*1140*/  LOP3.LUT R7, R22, R7, RZ, 0xc0, !PT ;  /* 0x0000000716077212 */ /* 0x000fe200078ec0ff */
[----:B------:R-:W-:Y:S02]  /*1150*/  IMAD R12, R12, R6, R13 ;  /* 0x000000060c0c7224 */ /* 0x000fe400078e020d */
[----:B------:R-:W-:Y:S02]  /*1160*/  @P1 IMAD R3, R20, R18, R15 ;  /* 0x0000001214031224 */ /* 0x000fe400078e020f */
[----:B-1----:R-:W-:-:S02]  /*1170*/  IMAD R6, R8, R29, R34 ;  /* 0x0000001d08067224 */ /* 0x002fc400078e0222 */
[----:B------:R-:W-:Y:S02]  /*1180*/  IMAD R22, R12, R28, R3 ;  /* 0x0000001c0c167224 */ /* 0x000fe400078e0203 */
[----:B------:R-:W-:Y:S02]  /*1190*/  IMAD R7, R6, R21, R7 ;  /* 0x0000001506077224 */ /* 0x000fe400078e0207 */
[----:B------:R-:W-:Y:S02]  /*11a0*/  IMAD.MOV.U32 R3, RZ, RZ, 0x1 ;  /* 0x00000001ff037424 */ /* 0x000fe400078e00ff */
[----:B------:R-:W-:Y:S01]  /*11b0*/  IMAD.MOV.U32 R18, RZ, RZ, R30 ;  /* 0x000000ffff127224 */ /* 0x000fe200078e001e */
[----:B------:R-:W-:Y:S02]  /*11c0*/  SEL R19, R7, R22, !P1 ;  /* 0x0000001607137207 */ /* 0x000fe40004800000 */
[----:B------:R-:W-:-:S07]  /*11d0*/  SEL R22, R22, R7, !P1 ;  /* 0x0000000716167207 */ /* 0x000fce0004800000 */
.L_x_10:
[----:B------:R-:W-:Y:S05]  /*11e0*/  @!P2 BRA `(.L_x_13) ;  /* 0x000000340084a947 */ /* 0x000fea0003800000 */
[----:B------:R-:W-:-:S13]  /*11f0*/  ISETP.GT.U32.AND P0, PT, R31, 0x1, PT ;  /* 0x000000011f00780c */ /* 0x000fda0003f04070 */
[----:B------:R-:W-:Y:S05]  /*1200*/  @P0 EXIT ;  /* 0x000000000000094d */ /* 0x000fea0003800000 */
.L_x_14:
[----:B------:R-:W-:-:S08]  /*1210*/  NOP ;  /* 0x0000000000007918 */ /* 0x000fd00000000000 */
[----:B------:R-:W1:Y:S02]  /*1220*/  USETMAXREG.TRY_ALLOC.CTAPOOL UP0, 0xe8 ;  /* 0x000000e8000079c8 */ /* 0x000e640008000600 */
[----:B-1----:R-:W-:-:S13]  /*1230*/  PLOP3.LUT P0, PT, PT, PT, UP0, 0x80, 0x0 ;  /* 0x000000000000781c */ /* 0x002fda0003f0f008 */
[----:B------:R-:W-:Y:S05]  /*1240*/  @!P0 BRA `(.L_x_14) ;  /* 0xfffffffc00f08947 */ /* 0x000fea000383ffff */
[----:B------:R-:W-:-:S13]  /*1250*/  LOP3.LUT P0, RZ, R3, 0xff, RZ, 0xc0, !PT ;  /* 0x000000ff03ff7812 */ /* 0x000fda000780c0ff */
[----:B------:R-:W-:Y:S05]  /*1260*/  @!P0 EXIT ;  /* 0x000000000000894d */ /* 0x000fea0003800000 */
[----:B------:R-:W2:Y:S01]  /*1270*/  LDL.64 R8, [R1] ;  /* 0x0000000001087983 */ /* 0x000ea20000100a00 */
[----:B------:R-:W-:Y:S01]  /*1280*/  SHF.R.S32.HI R3, RZ, 0x1f, R4 ;  /* 0x0000001fff037819 */ /* 0x000fe20000011404 */
[----:B------:R-:W1:Y:S01]  /*1290*/  S2UR UR4, SR_CgaCtaId ;  /* 0x00000000000479c3 */ /* 0x000e620000008800 */
[----:B------:R-:W-:Y:S01]  /*12a0*/  UMOV UR41, 0x400 ;  /* 0x0000040000297882 */ /* 0x000fe20000000000 */
[----:B------:R-:W-:Y:S01]  /*12b0*/  UISETP.LT.AND UP0, UPT, UR40, 0x1, UPT ;  /* 0x000000012800788c */ /* 0x000fe2000bf01270 */
[CC--:B------:R-:W-:Y:S01]  /*12c0*/  LEA.HI R5, R3.reuse, R4.reuse, RZ, 0x2 ;  /* 0x0000000403057211 */ /* 0x0c0fe200078f10ff */
[----:B------:R-:W-:Y:S01]  /*12d0*/  UIADD3 UR5, UR43, -0x1, URZ ;  /* 0xffffffff2b057890 */ /* 0x000fe2000fffe03f */
[----:B------:R-:W-:Y:S01]  /*12e0*/  LEA.HI R3, R3, R4, RZ, 0x5 ;  /* 0x0000000403037211 */ /* 0x000fe200078f28ff */
[----:B------:R-:W-:Y:S01]  /*12f0*/  USEL UR42, UR40, 0x1, UP0 ;  /* 0x00000001282a7887 */ /* 0x000fe20008000000 */
[--C-:B------:R-:W-:Y:S01]  /*1300*/  SHF.R.S32.HI R58, RZ, 0x2, R5.reuse ;  /* 0x00000002ff3a7819 */ /* 0x100fe20000011405 */
[----:B------:R-:W3:Y:S01]  /*1310*/  LDC R62, c[0x0][0x658] ;  /* 0x00019600ff3e7b82 */ /* 0x000ee20000000800 */
[----:B------:R-:W-:Y:S01]  /*1320*/  SHF.R.S32.HI R7, RZ, 0x1f, R5 ;  /* 0x0000001fff077819 */ /* 0x000fe20000011405 */
[----:B------:R-:W-:Y:S01]  /*1330*/  UISETP.NE.AND UP0, UPT, UR5, URZ, UPT ;  /* 0x0000003f0500728c */ /* 0x000fe2000bf05270 */
[----:B------:R-:W-:Y:S01]  /*1340*/  SHF.R.S32.HI R3, RZ, 0x5, R3 ;  /* 0x00000005ff037819 */ /* 0x000fe20000011403 */
[----:B------:R-:W-:Y:S01]  /*1350*/  ULDC UR8, c[0x0][0x284] ;  /* 0x0000a10000087ab9 */ /* 0x000fe20000000800 */
[----:B------:R-:W-:Y:S01]  /*1360*/  LEA.HI R7, R7, R58, RZ, 0x3 ;  /* 0x0000003a07077211 */ /* 0x000fe200078f18ff */
[----:B------:R-:W-:Y:S01]  /*1370*/  USEL UR7, URZ, 0x1, UP0 ;  /* 0x000000013f077887 */ /* 0x000fe20008000000 */
[----:B------:R-:W-:Y:S01]  /*1380*/  LOP3.LUT R5, R5, 0xfffffffc, RZ, 0xc0, !PT ;  /* 0xfffffffc05057812 */ /* 0x000fe200078ec0ff */
[----:B------:R-:W4:Y:S01]  /*1390*/  LDC R6, c[0x0][0x288] ;  /* 0x0000a200ff067b82 */ /* 0x000f220000000800 */
[----:B------:R-:W-:Y:S01]  /*13a0*/  LOP3.LUT R7, R7, 0xfffffff8, RZ, 0xc0, !PT ;  /* 0xfffffff807077812 */ /* 0x000fe200078ec0ff */
[----:B------:R-:W-:-:S02]  /*13b0*/  USHF.L.U32 UR47, UR40, 0x1, URZ ;  /* 0x00000001282f7899 */ /* 0x000fc4000800063f */
[----:B------:R-:W-:Y:S01]  /*13c0*/  IMAD.IADD R5, R4, 0x1, -R5 ;  /* 0x0000000104057824 */ /* 0x000fe200078e0a05 */
[----:B------:R-:W-:Y:S01]  /*13d0*/  UIADD3 UR42, -UR42, UR40, URZ ;  /* 0x000000282a2a7290 */ /* 0x000fe2000fffe13f */
[----:B------:R-:W-:Y:S02]  /*13e0*/  IMAD.IADD R58, R58, 0x1, -R7 ;  /* 0x000000013a3a7824 */ /* 0x000fe400078e0a07 */
[----:B------:R-:W0:Y:S01]  /*13f0*/  LDC R66, c[0x0][0x600] ;  /* 0x00018000ff427b82 */ /* 0x000e220000000800 */
[----:B-1----:R-:W-:Y:S01]  /*1400*/  ULEA UR41, UR4, UR41, 0x18 ;  /* 0x0000002904297291 */ /* 0x002fe2000f8ec03f */
[--C-:B------:R-:W-:Y:S01]  /*1410*/  IMAD R67, R3, -0x10, -R58.reuse ;  /* 0xfffffff003437824 */ /* 0x100fe200078e0a3a */
[--C-:B------:R-:W-:Y:S01]  /*1420*/  SHF.R.S32.HI R59, RZ, 0x1f, R58.reuse ;  /* 0x0000001fff3b7819 */ /* 0x100fe2000001143a */
[----:B------:R-:W-:Y:S01]  /*1430*/  USHF.L.U32 UR4, UR5, 0x3, URZ ;  /* 0x0000000305047899 */ /* 0x000fe2000800063f */
[----:B------:R-:W-:Y:S01]  /*1440*/  IMAD.MOV.U32 R7, RZ, RZ, 0x1 ;  /* 0x00000001ff077424 */ /* 0x000fe200078e00ff */
[----:B------:R-:W-:Y:S01]  /*1450*/  UIADD3 UR5, UR41, 0x180, URZ ;  /* 0x0000018029057890 */ /* 0x000fe2000fffe03f */
[----:B------:R-:W-:Y:S01]  /*1460*/  IMAD.SHL.U32 R60, R5, 0x2, RZ ;  /* 0x00000002053c7824 */ /* 0x000fe200078e00ff */
[----:B------:R-:W-:Y:S01]  /*1470*/  UIADD3 UR6, UR41, 0x1c180, URZ ;  /* 0x0001c18029067890 */ /* 0x000fe2000fffe03f */
[----:B------:R-:W-:Y:S01]  /*1480*/  IMAD.WIDE R58, R3, 0x10, R58 ;  /* 0x00000010033a7825 */ /* 0x000fe200078e023a */
[----:B------:R-:W-:-:S02]  /*1490*/  USHF.R.U32.HI UR5, URZ, 0x4, UR5 ;  /* 0x000000043f057899 */ /* 0x000fc40008011605 */
[----:B------:R-:W-:Y:S01]  /*14a0*/  USHF.R.U32.HI UR6, URZ, 0x4, UR6 ;  /* 0x000000043f067899 */ /* 0x000fe20008011606 */
[----:B------:R-:W-:Y:S01]  /*14b0*/  IMAD.MOV.U32 R3, RZ, RZ, -0x1 ;  /* 0xffffffffff037424 */ /* 0x000fe200078e00ff */
[----:B------:R-:W-:Y:S01]  /*14c0*/  UIADD3 UR48, UR41, 0x80, URZ ;  /* 0x0000008029307890 */ /* 0x000fe2000fffe03f */
[----:B------:R-:W-:Y:S01]  /*14d0*/  IMAD.U32 R69, RZ, RZ, UR7 ;  /* 0x00000007ff457e24 */ /* 0x000fe2000f8e00ff */
[----:B------:R-:W-:Y:S01]  /*14e0*/  ULOP3.LUT UR4, UR4, 0x8, URZ, 0xc0, !UPT ;  /* 0x0000000804047892 */ /* 0x000fe2000f8ec03f */
[----:B----4-:R-:W-:Y:S01]  /*14f0*/  IMAD R63, R5, -0x2, R6 ;  /* 0xfffffffe053f7824 */ /* 0x010fe200078e0206 */
[-C--:B---3--:R-:W-:Y:S01]  /*1500*/  SHF.L.U32 R3, R3, R62.reuse, RZ ;  /* 0x0000003e03037219 */ /* 0x088fe200000006ff */
[----:B------:R-:W-:Y:S01]  /*1510*/  ULOP3.LUT UR5, UR5, 0x3fff, URZ, 0xc0, !UPT ;  /* 0x00003fff05057892 */ /* 0x000fe2000f8ec03f */
[----:B------:R-:W-:Y:S01]  /*1520*/  SHF.L.U32 R62, R7, R62, RZ ;  /* 0x0000003e073e7219 */ /* 0x000fe200000006ff */
[----:B------:R-:W-:Y:S01]  /*1530*/  ULOP3.LUT UR6, UR6, 0x3fff, URZ, 0xc0, !UPT ;  /* 0x00003fff06067892 */ /* 0x000fe2000f8ec03f */
[----:B------:R-:W-:Y:S01]  /*1540*/  LOP3.LUT R65, RZ, R3, RZ, 0x33, !PT ;  /* 0x00000003ff417212 */ /* 0x000fe200078e33ff */
[----:B------:R-:W-:Y:S01]  /*1550*/  VIADD R67, R67, UR8 ;  /* 0x0000000843437c36 */ /* 0x000fe20008000000 */
[----:B------:R-:W-:Y:S01]  /*1560*/  SHF.R.S32.HI R61, RZ, 0x1f, R60 ;  /* 0x0000001fff3d7819 */ /* 0x000fe2000001143c */
[----:B0-----:R-:W-:Y:S01]  /*1570*/  VIADD R66, R66, 0xffffffff ;  /* 0xffffffff42427836 */ /* 0x001fe20000000000 */
[----:B------:R-:W-:-:S02]  /*1580*/  ULEA UR43, UR43, UR48, 0x3 ;  /* 0x000000302b2b7291 */ /* 0x000fc4000f8e183f */
[----:B------:R-:W-:Y:S02]  /*1590*/  ULOP3.LUT UR49, UR4, 0x8, URZ, 0x3c, !UPT ;  /* 0x0000000804317892 */ /* 0x000fe4000f8e3c3f */
[----:B------:R-:W-:Y:S02]  /*15a0*/  ULOP3.LUT UR44, UR4, 0x18, URZ, 0x3c, !UPT ;  /* 0x00000018042c7892 */ /* 0x000fe4000f8e3c3f */
[----:B------:R-:W-:Y:S02]  /*15b0*/  ULOP3.LUT UR45, UR5, 0x10000, URZ, 0xfc, !UPT ;  /* 0x00010000052d7892 */ /* 0x000fe4000f8efc3f */
[----:B------:R-:W-:Y:S01]  /*15c0*/  ULOP3.LUT UR46, UR6, 0x10000, URZ, 0xfc, !UPT ;  /* 0x00010000062e7892 */ /* 0x000fe2000f8efc3f */
[----:B--2---:R-:W-:-:S11]  /*15d0*/  SHF.L.U64.HI R64, R8, 0x1, R0 ;  /* 0x0000000108407819 */ /* 0x004fd60000010200 */
.L_x_102:
[----:B------:R-:W-:-:S04]  /*15e0*/  SHF.L.U32 R0, R69, 0x1f, RZ ;  /* 0x0000001f45007819 */ /* 0x000fc800000006ff */
[----:B------:R-:W0:Y:S02]  /*15f0*/  SYNCS.PHASECHK.TRANS64.TRYWAIT P0, [UR43+-0x8], R0 ;  /* 0xfffff800ff0075a7 */ /* 0x000e24000800016b */
[----:B0-----:R-:W-:Y:S05]  /*1600*/  @!P0 BRA `(.L_x_15) ;  /* 0x0000004400008947 */ /* 0x001fea0003800000 */
.L_x_127:
[----:B------:R-:W-:Y:S02]  /*1610*/  ULDC UR4, c[0x0][0x28c] ;  /* 0x0000a30000047ab9 */ /* 0x000fe40000000800 */
[----:B------:R-:W-:-:S13]  /*1620*/  ISETP.LT.AND P0, PT, RZ, UR4, PT ;  /* 0x00000004ff007c0c */ /* 0x000fda000bf01270 */
[----:B------:R-:W-:Y:S05]  /*1630*/  @P0 BRA `(.L_x_16) ;  /* 0x0000000000400947 */ /* 0x000fea0003800000 */
[----:B0-----:R-:W-:Y:S01]  /*1640*/  MOV R0, 0x0 ;  /* 0x0000000000007802 */ /* 0x001fe20000000f00 */
[----:B------:R-:W-:Y:S01]  /*1650*/  ULDC.64 UR4, c[0x4][0x68] ;  /* 0x01001a0000047ab9 */ /* 0x000fe20000000a00 */
[----:B------:R-:W-:Y:S01]  /*1660*/  ULDC.64 UR6, c[0x4][0x8] ;  /* 0x0100020000067ab9 */ /* 0x000fe20000000a00 */
[----:B------:R-:W-:Y:S01]  /*1670*/  IMAD.U32 R4, RZ, RZ, UR4 ;  /* 0x00000004ff047e24 */ /* 0x000fe2000f8e00ff */
[----:B------:R0:W1:Y:S01]  /*1680*/  LDC.64 R14, c[0x4][R0] ;  /* 0x01000000000e7b82 */ /* 0x0000620000000a00 */
[----:B------:R-:W-:Y:S01]  /*1690*/  IMAD.U32 R5, RZ, RZ, UR5 ;  /* 0x00000005ff057e24 */ /* 0x000fe2000f8e00ff */
[----:B------:R-:W-:Y:S01]  /*16a0*/  ULDC.64 UR4, c[0x4][0x70] ;  /* 0x01001c0000047ab9 */ /* 0x000fe20000000a00 */
[----:B------:R-:W-:Y:S02]  /*16b0*/  IMAD.U32 R10, RZ, RZ, UR6 ;  /* 0x00000006ff0a7e24 */ /* 0x000fe4000f8e00ff */
[----:B------:R-:W-:Y:S02]  /*16c0*/  IMAD.U32 R6, RZ, RZ, UR4 ;  /* 0x00000004ff067e24 */ /* 0x000fe4000f8e00ff */
[----:B------:R-:W-:-:S02]  /*16d0*/  IMAD.U32 R7, RZ, RZ, UR5 ;  /* 0x00000005ff077e24 */ /* 0x000fc4000f8e00ff */
[----:B------:R-:W-:Y:S02]  /*16e0*/  IMAD.U32 R11, RZ, RZ, UR7 ;  /* 0x00000007ff0b7e24 */ /* 0x000fe4000f8e00ff */
[----:B------:R-:W-:Y:S02]  /*16f0*/  IMAD.MOV.U32 R8, RZ, RZ, 0x1e1 ;  /* 0x000001e1ff087424 */ /* 0x000fe400078e00ff */
[----:B------:R-:W-:Y:S02]  /*1700*/  IMAD.MOV.U32 R12, RZ, RZ, 0x1 ;  /* 0x00000001ff0c7424 */ /* 0x000fe400078e00ff */
[----:B0-----:R-:W-:-:S07]  /*1710*/  IMAD.MOV.U32 R13, RZ, RZ, RZ ;  /* 0x000000ffff0d7224 */ /* 0x001fce00078e00ff */
[----:B------:R-:W-:-:S07]  /*1720*/  LEPC R20, `(.L_x_16) ;  /* 0x000000001014794e */ /* 0x000fce0000000000 */
[----:B-1---5:R-:W-:Y:S05]  /*1730*/  CALL.ABS.NOINC R14 ;  /* 0x000000000e007343 */ /* 0x022fea0003c00000 */
.L_x_16:
[----:B0-----:R-:W-:-:S04]  /*1740*/  LOP3.LUT R0, R23, 0x1, RZ, 0xfc, !PT ;  /* 0x0000000117007812 */ /* 0x001fc800078efcff */
[----:B------:R-:W-:-:S13]  /*1750*/  ISETP.NE.AND P0, PT, R0, 0x3, PT ;  /* 0x000000030000780c */ /* 0x000fda0003f05270 */
[----:B------:R-:W-:Y:S05]  /*1760*/  @!P0 BRA `(.L_x_17) ;  /* 0x0000000000048947 */ /* 0x000fea0003800000 */
[----:B------:R-:W-:Y:S01]  /*1770*/  BPT.TRAP 0x1 ;  /* 0x000000040000795c */ /* 0x000fe20000300000 */
.L_x_17:
[----:B------:R-:W-:Y:S02]  /*1780*/  IMAD.U32 R3, RZ, RZ, UR38 ;  /* 0x00000026ff037e24 */ /* 0x000fe4000f8e00ff */
[----:B------:R-:W-:-:S03]  /*1790*/  IMAD.U32 R0, RZ, RZ, UR39 ;  /* 0x00000027ff007e24 */ /* 0x000fc6000f8e00ff */
[----:B------:R-:W-:Y:S02]  /*17a0*/  LEA R3, R3, UR41, 0x3 ;  /* 0x0000002903037c11 */ /* 0x000fe4000f8e18ff */
[----:B------:R-:W-:-:S04]  /*17b0*/  SHF.L.U32 R0, R0, 0x1f, RZ ;  /* 0x0000001f00007819 */ /* 0x000fc800000006ff */
[----:B------:R0:W1:Y:S01]  /*17c0*/  SYNCS.PHASECHK.TRANS64.TRYWAIT P1, [R3+URZ], R0 ;  /* 0x00000000030075a7 */ /* 0x000062000802017f */
[----:B------:R-:W-:Y:S05]  /*17d0*/  @!P0 BRA `(.L_x_18) ;  /* 0x0000000000048947 */ /* 0x000fea0003800000 */
[----:B------:R-:W-:Y:S01]  /*17e0*/  BPT.TRAP 0x1 ;  /* 0x000000040000795c */ /* 0x000fe20000300000 */
.L_x_18:
[----:B-1----:R-:W-:Y:S05]  /*17f0*/  @P1 BRA `(.L_x_19) ;  /* 0x0000000000081947 */ /* 0x002fea0003800000 */
[----:B------:R-:W1:Y:S02]  /*1800*/  SYNCS.PHASECHK.TRANS64.TRYWAIT P1, [R3+URZ], R0 ;  /* 0x00000000030075a7 */ /* 0x000e64000802017f */
[----:B-1----:R-:W-:Y:S05]  /*1810*/  @!P1 BRA `(.L_x_20) ;  /* 0x0000004000949947 */ /* 0x002fea0003800000 */
.L_x_19:
[----:B------:R-:W-:Y:S05]  /*1820*/  WARPSYNC.ALL ;  /* 0x0000000000007948 */ /* 0x000fea0003800000 */
[----:B------:R-:W-:Y:S01]  /*1830*/  ULEA UR8, UR38, UR45, 0xa ;  /* 0x0000002d26087291 */ /* 0x000fe2000f8e503f */
[----:B------:R-:W-:Y:S01]  /*1840*/  WARPGROUP.ARRIVE ;  /* 0x00000000000079c5 */ /* 0x000fe20000000000 */
[----:B------:R-:W-:Y:S01]  /*1850*/  ULEA UR9, UR38, UR46, 0xa ;  /* 0x0000002e26097291 */ /* 0x000fe2000f8e503f */
[----:B01----:R-:W-:Y:S01]  /*1860*/  IMAD.U32 R0, RZ, RZ, UR42 ;  /* 0x0000002aff007e24 */ /* 0x003fe2000f8e00ff */
[----:B------:R-:W-:Y:S01]  /*1870*/  UMOV UR5, 0x40000040 ;  /* 0x4000004000057882 */ /* 0x000fe20000000000 */
[----:B------:R-:W-:-:S02]  /*1880*/  UMOV UR7, 0x40000040 ;  /* 0x4000004000077882 */ /* 0x000fc40000000000 */
[----:B------:R-:W-:Y:S01]  /*1890*/  UMOV UR4, UR8 ;  /* 0x0000000800047c82 */ /* 0x000fe20008000000 */
[----:B------:R-:W-:Y:S01]  /*18a0*/  ISETP.GE.AND P1, PT, R0, 0x1, PT ;  /* 0x000000010000780c */ /* 0x000fe20003f26270 */
[----:B------:R-:W-:Y:S02]  /*18b0*/  UMOV UR6, UR9 ;  /* 0x0000000900067c82 */ /* 0x000fe40008000000 */
[----:B------:R-:W-:Y:S01]  /*18c0*/  IGMMA.64x64x32.S8.S8 R24, gdesc[UR4], RZ, !UPT, gsb0 ;  /* 0x01e00000041879f1 */ /* 0x000fe2000c0410ff */
[----:B------:R-:W-:Y:S02]  /*18d0*/  UIADD3 UR4, UR8, 0x2, URZ ;  /* 0x0000000208047890 */ /* 0x000fe4000fffe03f */
[----:B------:R-:W-:Y:S01]  /*18e0*/  UIADD3 UR6, UR9, 0x2, URZ ;  /* 0x0000000209067890 */ /* 0x000fe2000fffe03f */
[----:B------:R-:W-:Y:S01]  /*18f0*/  UMOV UR5, 0x40000040 ;  /* 0x4000004000057882 */ /* 0x000fe20000000000 */
[----:B------:R-:W-:Y:S01]  /*1900*/  UMOV UR7, 0x40000040 ;  /* 0x4000004000077882 */ /* 0x000fe20000000000 */
[----:B------:R-:W-:-:S02]  /*1910*/  WARPGROUP.DEPBAR.LE gsb0, 0x0 ;  /* 0x00008000000079c5 */ /* 0x000fc40000010000 */
[----:B------:R-:W-:-:S06]  /*1920*/  WARPGROUP.ARRIVE ;  /* 0x00000000000079c5 */ /* 0x000fcc0000000000 */
[----:B------:R-:W-:Y:S01]  /*1930*/  IGMMA.64x64x32.S8.S8 R24, gdesc[UR4], R24, gsb0 ;  /* 0x01e00000041879f1 */ /* 0x000fe20008041018 */
[----:B------:R-:W-:Y:S02]  /*1940*/  UIADD3 UR4, UR8, 0x4, URZ ;  /* 0x0000000408047890 */ /* 0x000fe4000fffe03f */
[----:B------:R-:W-:Y:S01]  /*1950*/  UIADD3 UR6, UR9, 0x4, URZ ;  /* 0x0000000409067890 */ /* 0x000fe2000fffe03f */
[----:B------:R-:W-:Y:S01]  /*1960*/  UMOV UR5, 0x40000040 ;  /* 0x4000004000057882 */ /* 0x000fe20000000000 */
[----:B------:R-:W-:Y:S01]  /*1970*/  UMOV UR7, 0x40000040 ;  /* 0x4000004000077882 */ /* 0x000fe20000000000 */
[----:B------:R-:W-:Y:S02]  /*1980*/  WARPGROUP.DEPBAR.LE gsb0, 0x0 ;  /* 0x00008000000079c5 */ /* 0x000fe40000010000 */
        /* <DEDUP_REMOVED lines=36> */
[----:B------:R-:W-:Y:S03]  /*1bd0*/  IGMMA.64x64x32.S8.S8 R24, gdesc[UR4], R24, gsb0 ;  /* 0x01e00000041879f1 */ /* 0x000fe60008041018 */
[----:B------:R-:W-:Y:S02]  /*1be0*/  WARPGROUP.DEPBAR.LE gsb0, 0x0 ;  /* 0x00008000000079c5 */ /* 0x000fe40000010000 */
[----:B------:R-:W-:Y:S05]  /*1bf0*/  @!P1 BRA `(.L_x_21) ;  /* 0x0000000400809947 */ /* 0x000fea0003800000 */
[----:B------:R-:W-:Y:S01]  /*1c00*/  UIADD3 UR8, UR38, 0x1, URZ ;  /* 0x0000000126087890 */ /* 0x000fe2000fffe03f */
[----:B------:R-:W-:Y:S01]  /*1c10*/  IMAD.U32 R0, RZ, RZ, UR42 ;  /* 0x0000002aff007e24 */ /* 0x000fe2000f8e00ff */
[----:B------:R-:W-:Y:S02]  /*1c20*/  UMOV UR9, UR38 ;  /* 0x0000002600097c82 */ /* 0x000fe40008000000 */
[----:B------:R-:W-:-:S04]  /*1c30*/  UISETP.NE.AND UP0, UPT, UR8, 0x7, UPT ;  /* 0x000000070800788c */ /* 0x000fc8000bf05270 */
[----:B------:R-:W-:Y:S02]  /*1c40*/  USEL UR4, URZ, 0x1, UP0 ;  /* 0x000000013f047887 */ /* 0x000fe40008000000 */
[----:B------:R-:W-:Y:S02]  /*1c50*/  USEL UR8, UR8, URZ, UP0 ;  /* 0x0000003f08087287 */ /* 0x000fe40008000000 */
[----:B------:R-:W-:-:S06]  /*1c60*/  ULOP3.LUT UR4, UR39, UR4, URZ, 0x3c, !UPT ;  /* 0x0000000427047292 */ /* 0x000fcc000f8e3c3f */
[----:B------:R-:W-:-:S07]  /*1c70*/  IMAD.U32 R5, RZ, RZ, UR4 ;  /* 0x00000004ff057e24 */ /* 0x000fce000f8e00ff */
.L_x_28:
[----:B01----:R-:W-:Y:S05]  /*1c80*/  @!P0 BRA `(.L_x_22) ;  /* 0x0000000000048947 */ /* 0x003fea0003800000 */
[----:B------:R-:W-:Y:S01]  /*1c90*/  BPT.TRAP 0x1 ;  /* 0x000000040000795c */ /* 0x000fe20000300000 */
.L_x_22:
[----:B------:R-:W-:Y:S01]  /*1ca0*/  ULEA UR4, UR8, UR41, 0x3 ;  /* 0x0000002908047291 */ /* 0x000fe2000f8e183f */
[----:B------:R-:W-:-:S08]  /*1cb0*/  SHF.L.U32 R3, R5, 0x1f, RZ ;  /* 0x0000001f05037819 */ /* 0x000fd000000006ff */
[----:B------:R0:W1:Y:S01]  /*1cc0*/  SYNCS.PHASECHK.TRANS64.TRYWAIT P1, [UR4], R3 ;  /* 0x00000003ff0075a7 */ /* 0x0000620008020144 */
[----:B------:R-:W-:Y:S05]  /*1cd0*/  @!P0 BRA `(.L_x_23) ;  /* 0x0000000000048947 */ /* 0x000fea0003800000 */
[----:B------:R-:W-:Y:S01]  /*1ce0*/  BPT.TRAP 0x1 ;  /* 0x000000040000795c */ /* 0x000fe20000300000 */
.L_x_23:
[----:B-1----:R-:W-:Y:S05]  /*1cf0*/  @P1 BRA `(.L_x_24) ;  /* 0x0000000000081947 */ /* 0x002fea0003800000 */
[----:B------:R-:W1:Y:S02]  /*1d00*/  SYNCS.PHASECHK.TRANS64.TRYWAIT P1, [UR4], R3 ;  /* 0x00000003ff0075a7 */ /* 0x000e640008020144 */
[----:B-1----:R-:W-:Y:S05]  /*1d10*/  @!P1 BRA `(.L_x_25) ;  /* 0x0000003c00689947 */ /* 0x002fea0003800000 */
.L_x_24:
[----:B------:R-:W-:Y:S01]  /*1d20*/  ULEA UR11, UR8, UR45, 0xa ;  /* 0x0000002d080b7291 */ /* 0x000fe2000f8e503f */
[----:B------:R-:W-:Y:S01]  /*1d30*/  WARPGROUP.ARRIVE ;  /* 0x00000000000079c5 */ /* 0x000fe20000000000 */
[----:B------:R-:W-:Y:S01]  /*1d40*/  ULEA UR10, UR8, UR46, 0xa ;  /* 0x0000002e080a7291 */ /* 0x000fe2000f8e503f */
[----:B------:R-:W-:Y:S01]  /*1d50*/  UMOV UR5, 0x40000040 ;  /* 0x4000004000057882 */ /* 0x000fe20000000000 */
[----:B------:R-:W-:-:S03]  /*1d60*/  UMOV UR7, 0x40000040 ;  /* 0x4000004000077882 */ /* 0x000fc60000000000 */
[----:B------:R-:W-:Y:S02]  /*1d70*/  UMOV UR4, UR11 ;  /* 0x0000000b00047c82 */ /* 0x000fe40008000000 */
[----:B------:R-:W-:Y:S02]  /*1d80*/  UMOV UR6, UR10 ;  /* 0x0000000a00067c82 */ /* 0x000fe40008000000 */
[----:B------:R-:W-:Y:S01]  /*1d90*/  IGMMA.64x64x32.S8.S8 R24, gdesc[UR4], R24, gsb0 ;  /* 0x01e00000041879f1 */ /* 0x000fe20008041018 */
        /* <DEDUP_REMOVED lines=51> */
[----:B------:R-:W-:Y:S01]  /*20d0*/  BPT.TRAP 0x1 ;  /* 0x000000040000795c */ /* 0x000fe20000300000 */
.L_x_26:
[----:B------:R-:W-:Y:S01]  /*20e0*/  ULEA UR4, UR9, UR41, 0x3 ;  /* 0x0000002909047291 */ /* 0x000fe2000f8e183f */
[----:B------:R-:W-:-:S03]  /*20f0*/  ISETP.GT.U32.AND P1, PT, R23, 0x1, PT ;  /* 0x000000011700780c */ /* 0x000fc60003f24070 */
[----:B------:R-:W-:-:S04]  /*2100*/  UIADD3 UR4, UR4, 0x38, URZ ;  /* 0x0000003804047890 */ /* 0x000fc8000fffe03f */
[----:B------:R-:W-:-:S09]  /*2110*/  UPRMT UR4, URZ, 0x654, UR4 ;  /* 0x000006543f047896 */ /* 0x000fd20008000004 */
[----:B------:R-:W-:Y:S01]  /*2120*/  SYNCS.ARRIVE.TRANS64.RED.A1T0 RZ, [UR4], RZ ;  /* 0x000000ffffff79a7 */ /* 0x000fe20008100404 */
[----:B------:R-:W-:Y:S05]  /*2130*/  @P1 BRA `(.L_x_27) ;  /* 0x0000000000041947 */ /* 0x000fea0003800000 */
[----:B------:R-:W-:Y:S01]  /*2140*/  BPT.TRAP 0x1 ;  /* 0x000000040000795c */ /* 0x000fe20000300000 */
.L_x_27:
[----:B------:R-:W-:Y:S01]  /*2150*/  UIADD3 UR8, UR8, 0x1, URZ ;  /* 0x0000000108087890 */ /* 0x000fe2000fffe03f */
[C---:B------:R-:W-:Y:S01]  /*2160*/  ISETP.GT.AND P1, PT, R0.reuse, 0x1, PT ;  /* 0x000000010000780c */ /* 0x040fe20003f24270 */
[----:B------:R-:W-:Y:S01]  /*2170*/  UIADD3 UR9, UR9, 0x1, URZ ;  /* 0x0000000109097890 */ /* 0x000fe2000fffe03f */
[----:B------:R-:W-:Y:S01]  /*2180*/  VIADD R0, R0, 0xffffffff ;  /* 0xffffffff00007836 */ /* 0x000fe20000000000 */
[----:B------:R-:W-:Y:S02]  /*2190*/  UISETP.NE.AND UP0, UPT, UR8, 0x7, UPT ;  /* 0x000000070800788c */ /* 0x000fe4000bf05270 */
[----:B------:R-:W-:Y:S02]  /*21a0*/  UISETP.NE.AND UP1, UPT, UR9, 0x7, UPT ;  /* 0x000000070900788c */ /* 0x000fe4000bf25270 */
[----:B------:R-:W-:Y:S02]  /*21b0*/  USEL UR4, URZ, 0x1, UP0 ;  /* 0x000000013f047887 */ /* 0x000fe40008000000 */
[----:B------:R-:W-:-:S02]  /*21c0*/  USEL UR8, UR8, URZ, UP0 ;  /* 0x0000003f08087287 */ /* 0x000fc40008000000 */
[----:B------:R-:W-:Y:S02]  /*21d0*/  USEL UR9, UR9, URZ, UP1 ;  /* 0x0000003f09097287 */ /* 0x000fe40008800000 */
[----:B------:R-:W-:Y:S01]  /*21e0*/  LOP3.LUT R5, R5, UR4, RZ, 0x3c, !PT ;  /* 0x0000000405057c12 */ /* 0x000fe2000f8e3cff */
[----:B------:R-:W-:Y:S09]  /*21f0*/  @P1 BRA `(.L_x_28) ;  /* 0xfffffff800a01947 */ /* 0x000ff2000383ffff */
.L_x_21:
[----:B------:R-:W2:Y:S01]  /*2200*/  LDC R0, c[0x0][0x28c] ;  /* 0x0000a300ff007b82 */ /* 0x000ea20000000800 */
[----:B01----:R-:W-:-:S04]  /*2210*/  IMAD.U32 R3, RZ, RZ, UR49 ;  /* 0x00000031ff037e24 */ /* 0x003fc8000f8e00ff */
[----:B------:R0:W-:Y:S01]  /*2220*/  SYNCS.ARRIVE.TRANS64.A1T0 RZ, [R3+UR48], RZ ;  /* 0x000000ff03ff79a7 */ /* 0x0001e20008100030 */
[----:B--2---:R-:W-:-:S13]  /*2230*/  ISETP.GE.AND P1, PT, R0, 0x1, PT ;  /* 0x000000010000780c */ /* 0x004fda0003f26270 */
[----:B0-----:R-:W-:Y:S05]  /*2240*/  @!P1 BRA `(.L_x_29) ;  /* 0x00000000003c9947 */ /* 0x001fea0003800000 */
[----:B------:R-:W-:Y:S05]  /*2250*/  @!P0 BRA `(.L_x_30) ;  /* 0x0000000000048947 */ /* 0x000fea0003800000 */
[----:B------:R-:W-:Y:S01]  /*2260*/  BPT.TRAP 0x1 ;  /* 0x000000040000795c */ /* 0x000fe20000300000 */
.L_x_30:
[----:B------:R-:W-:Y:S01]  /*2270*/  UIADD3 UR6, UR38, UR42, URZ ;  /* 0x0000002a26067290 */ /* 0x000fe2000fffe03f */
[----:B------:R-:W-:-:S03]  /*2280*/  ISETP.GT.U32.AND P0, PT, R23, 0x1, PT ;  /* 0x000000011700780c */ /* 0x000fc60003f04070 */
[----:B------:R-:W-:-:S04]  /*2290*/  UIMAD.WIDE.U32 UR4, UR6, 0x24924925, URZ ;  /* 0x24924925060478a5 */ /* 0x000fc8000f8e003f */
[----:B------:R-:W-:-:S04]  /*22a0*/  UIADD3 UR4, UR6, -UR5, URZ ;  /* 0x8000000506047290 */ /* 0x000fc8000fffe03f */
[----:B------:R-:W-:-:S04]  /*22b0*/  ULEA.HI UR4, UR4, UR5, URZ, 0x1f ;  /* 0x0000000504047291 */ /* 0x000fc8000f8ff83f */
[----:B------:R-:W-:-:S04]  /*22c0*/  USHF.R.U32.HI UR4, URZ, 0x2, UR4 ;  /* 0x000000023f047899 */ /* 0x000fc80008011604 */
[----:B------:R-:W-:-:S04]  /*22d0*/  UIMAD UR4, UR4, -0x7, UR6 ;  /* 0xfffffff9040478a4 */ /* 0x000fc8000f8e0206 */
[----:B------:R-:W-:-:S04]  /*22e0*/  ULEA UR4, UR4, UR41, 0x3 ;  /* 0x0000002904047291 */ /* 0x000fc8000f8e183f */
[----:B------:R-:W-:-:S04]  /*22f0*/  UIADD3 UR4, UR4, 0x38, URZ ;  /* 0x0000003804047890 */ /* 0x000fc8000fffe03f */
[----:B------:R-:W-:-:S09]  /*2300*/  UPRMT UR4, URZ, 0x654, UR4 ;  /* 0x000006543f047896 */ /* 0x000fd20008000004 */
[----:B------:R-:W-:Y:S01]  /*2310*/  SYNCS.ARRIVE.TRANS64.RED.A1T0 RZ, [UR4], RZ ;  /* 0x000000ffffff79a7 */ /* 0x000fe20008100404 */
[----:B------:R-:W-:Y:S05]  /*2320*/  @P0 BRA `(.L_x_29) ;  /* 0x0000000000040947 */ /* 0x000fea0003800000 */
[----:B------:R-:W-:Y:S01]  /*2330*/  BPT.TRAP 0x1 ;  /* 0x000000040000795c */ /* 0x000fe20000300000 */
.L_x_29:
[----:B------:R-:W-:Y:S01]  /*2340*/  SHF.L.U32 R3, R69, 0x1f, RZ ;  /* 0x0000001f45037819 */ /* 0x000fe200000006ff */
[----:B------:R-:W-:Y:S01]  /*2350*/  UISETP.GE.U32.AND UP1, UPT, UR47, 0x7, UPT ;  /* 0x000000072f00788c */ /* 0x000fe2000bf26070 */
[----:B------:R-:W-:Y:S01]  /*2360*/  IMAD.SHL.U32 R0, R22, 0x40, RZ ;  /* 0x0000004016007824 */ /* 0x000fe200078e00ff */
[----:B------:R-:W-:Y:S01]  /*2370*/  UIADD3 UR38, UR38, UR47, URZ ;  /* 0x0000002f26267290 */ /* 0x000fe2000fffe03f */
[----:B------:R-:W0:Y:S03]  /*2380*/  SYNCS.PHASECHK.TRANS64.TRYWAIT P0, [UR43+0x8], R3 ;  /* 0x00000803ff0075a7 */ /* 0x000e26000800016b */
[----:B------:R-:W-:-:S04]  /*2390*/  UISETP.GT.U32.AND UP0, UPT, UR38, 0x6, UPT ;  /* 0x000000062600788c */ /* 0x000fc8000bf04070 */
[----:B------:R-:W-:Y:S02]  /*23a0*/  UISETP.LT.U32.AND UP0, UPT, UR47, 0x7, UP0 ;  /* 0x000000072f00788c */ /* 0x000fe40008701070 */
[----:B------:R-:W-:Y:S02]  /*23b0*/  @UP1 UIMAD.WIDE.U32 UR4, UR38, 0x24924925, URZ ;  /* 0x24924925260418a5 */ /* 0x000fe4000f8e003f */
[----:B------:R-:W-:Y:S02]  /*23c0*/  USEL UR6, URZ, 0x1, !UP0 ;  /* 0x000000013f067887 */ /* 0x000fe4000c000000 */
[----:B------:R-:W-:Y:S02]  /*23d0*/  @UP1 UIADD3 UR4, UR38, -UR5, URZ ;  /* 0x8000000526041290 */ /* 0x000fe4000fffe03f */
[----:B------:R-:W-:Y:S02]  /*23e0*/  ULOP3.LUT UR39, UR39, UR6, URZ, 0x3c, !UPT ;  /* 0x0000000627277292 */ /* 0x000fe4000f8e3c3f */
[----:B------:R-:W-:-:S04]  /*23f0*/  @UP1 ULEA.HI UR4, UR4, UR5, URZ, 0x1f ;  /* 0x0000000504041291 */ /* 0x000fc8000f8ff83f */
[----:B------:R-:W-:-:S04]  /*2400*/  @UP1 USHF.R.U32.HI UR4, URZ, 0x2, UR4 ;  /* 0x000000023f041899 */ /* 0x000fc80008011604 */
[----:B------:R-:W-:Y:S01]  /*2410*/  @UP1 ULOP3.LUT UR39, UR39, 0x1, UR4, 0x78, !UPT ;  /* 0x0000000127271892 */ /* 0x000fe2000f8e7804 */
[----:B0-----:R-:W-:Y:S11]  /*2420*/  @!P0 BRA `(.L_x_31) ;  /* 0x0000003400bc8947 */ /* 0x001ff60003800000 */
.L_x_128:
[----:B------:R-:W-:Y:S01]  /*2430*/  ULDC UR4, c[0x0][0x284] ;  /* 0x0000a10000047ab9 */ /* 0x000fe20000000800 */
[----:B------:R-:W-:Y:S01]  /*2440*/  IMAD.SHL.U32 R13, R19, 0x40, RZ ;  /* 0x00000040130d7824 */ /* 0x000fe200078e00ff */
[----:B------:R-:W-:Y:S01]  /*2450*/  ISETP.GE.AND P0, PT, R0, UR4, PT ;  /* 0x0000000400007c0c */ /* 0x000fe2000bf06270 */
[----:B------:R-:W-:-:S03]  /*2460*/  ULDC UR4, c[0x0][0x288] ;  /* 0x0000a20000047ab9 */ /* 0x000fc60000000800 */
[----:B------:R-:W-:-:S13]  /*2470*/  ISETP.GE.OR P0, PT, R13, UR4, P0 ;  /* 0x000000040d007c0c */ /* 0x000fda0008706670 */
[----:B------:R-:W-:Y:S05]  /*2480*/  @P0 BRA `(.L_x_32) ;  /* 0x0000001c00380947 */ /* 0x000fea0003800000 */
[----:B------:R-:W1:Y:S01]  /*2490*/  LDC.64 R8, c[0x0][0x5c8] ;  /* 0x00017200ff087b82 */ /* 0x000e620000000a00 */
[----:B------:R-:W-:Y:S01]  /*24a0*/  SHF.R.S32.HI R11, RZ, 0x1f, R18 ;  /* 0x0000001fff0b7819 */ /* 0x000fe20000011412 */
[----:B------:R-:W-:Y:S01]  /*24b0*/  ULDC.64 UR4, c[0x0][0x5d0] ;  /* 0x0001740000047ab9 */ /* 0x000fe20000000a00 */
[----:B------:R-:W-:Y:S01]  /*24c0*/  SHF.R.S32.HI R10, RZ, 0x1f, R13 ;  /* 0x0000001fff0a7819 */ /* 0x000fe2000001140d */
[----:B0-----:R-:W-:Y:S01]  /*24d0*/  IMAD.WIDE.U32 R4, R18, UR4, R60 ;  /* 0x0000000412047c25 */ /* 0x001fe2000f8e003c */
[----:B------:R-:W-:Y:S03]  /*24e0*/  BSSY B0, `(.L_x_32) ;  /* 0x00001c8000007945 */ /* 0x000fe60003800000 */
[----:B------:R-:W-:Y:S01]  /*24f0*/  IMAD R3, R11, UR4, RZ ;  /* 0x000000040b037c24 */ /* 0x000fe2000f8e02ff */
[----:B------:R-:W-:Y:S01]  /*2500*/  IADD3 R4, P0, R13, R4, RZ ;  /* 0x000000040d047210 */ /* 0x000fe20007f1e0ff */
[----:B------:R-:W-:-:S04]  /*2510*/  IMAD.WIDE R14, R22, 0x40, R58 ;  /* 0x00000040160e7825 */ /* 0x000fc800078e023a */
[----:B------:R-:W-:Y:S01]  /*2520*/  IMAD R3, R18, UR5, R3 ;  /* 0x0000000512037c24 */ /* 0x000fe2000f8e0203 */
[----:B------:R-:W-:Y:S01]  /*2530*/  ULDC.64 UR4, c[0x0][0x5c0] ;  /* 0x0001700000047ab9 */ /* 0x000fe20000000a00 */
[----:B------:R-:W-:Y:S02]  /*2540*/  IMAD.IADD R22, R67, 0x1, -R0 ;  /* 0x0000000143167824 */ /* 0x000fe400078e0a00 */
[----:B------:R-:W-:Y:S01]  /*2550*/  IMAD.IADD R72, R63, 0x1, -R13 ;  /* 0x000000013f487824 */ /* 0x000fe200078e0a0d */
[----:B------:R-:W-:Y:S01]  /*2560*/  IADD3.X R5, R10, R5, R3, P0, !PT ;  /* 0x000000050a057210 */ /* 0x000fe200007fe403 */
[-C--:B-1----:R-:W-:Y:S02]  /*2570*/  IMAD R3, R15, R8.reuse, RZ ;  /* 0x000000080f037224 */ /* 0x082fe400078e02ff */
[----:B------:R-:W-:-:S04]  /*2580*/  IMAD.WIDE.U32 R4, R14, R8, R4 ;  /* 0x000000080e047225 */ /* 0x000fc800078e0004 */
[----:B------:R-:W-:Y:S01]  /*2590*/  IMAD R3, R14, R9, R3 ;  /* 0x000000090e037224 */ /* 0x000fe200078e0203 */
[----:B------:R-:W-:-:S04]  /*25a0*/  IADD3 R6, P0, R4, UR4, RZ ;  /* 0x0000000404067c10 */ /* 0x000fc8000ff1e0ff */
[----:B------:R-:W-:Y:S02]  /*25b0*/  IADD3.X R7, R5, UR5, R3, P0, !PT ;  /* 0x0000000505077c10 */ /* 0x000fe400087fe403 */
[----:B-----5:R-:W-:Y:S02]  /*25c0*/  ISETP.NE.AND P0, PT, R57, RZ, PT ;  /* 0x000000ff3900720c */ /* 0x020fe40003f05270 */
[----:B------:R-:W-:-:S04]  /*25d0*/  LEA R4, P1, R8, R6, 0x3 ;  /* 0x0000000608047211 */ /* 0x000fc800078218ff */
[----:B------:R-:W-:-:S07]  /*25e0*/  LEA.HI.X R5, R8, R7, R9, 0x3, P1 ;  /* 0x0000000708057211 */ /* 0x000fce00008f1c09 */
[----:B------:R-:W-:Y:S05]  /*25f0*/  @!P0 BRA `(.L_x_33) ;  /* 0x0000001400188947 */ /* 0x000fea0003800000 */
[----:B------:R-:W0:Y:S01]  /*2600*/  LDC.64 R20, c[0x0][0x5b0] ;  /* 0x00016c00ff147b82 */ /* 0x000e220000000a00 */
[----:B------:R-:W-:Y:S01]  /*2610*/  ULDC.64 UR4, c[0x0][0x5b8] ;  /* 0x00016e0000047ab9 */ /* 0x000fe20000000a00 */
[----:B------:R-:W-:Y:S01]  /*2620*/  ISETP.GE.AND P3, PT, R72, 0x1, PT ;  /* 0x000000014800780c */ /* 0x000fe20003f66270 */
[----:B------:R-:W-:Y:S01]  /*2630*/  IMAD.WIDE.U32 R8, R18, UR4, R60 ;  /* 0x0000000412087c25 */ /* 0x000fe2000f8e003c */
[----:B------:R-:W-:Y:S02]  /*2640*/  BSSY B1, `(.L_x_34) ;  /* 0x000000e000017945 */ /* 0x000fe40003800000 */
[----:B------:R-:W-:Y:S01]  /*2650*/  ISETP.LT.OR P1, PT, R22, 0x1, !P3 ;  /* 0x000000011600780c */ /* 0x000fe20005f21670 */
[----:B------:R-:W-:Y:S01]  /*2660*/  IMAD R3, R11, UR4, RZ ;  /* 0x000000040b037c24 */ /* 0x000fe2000f8e02ff */
[----:B------:R-:W1:Y:S01]  /*2670*/  LDC.64 R70, c[0x0][0x5a8] ;  /* 0x00016a00ff467b82 */ /* 0x000e620000000a00 */
[----:B------:R-:W-:Y:S02]  /*2680*/  IADD3 R12, P0, R13, R8, RZ ;  /* 0x000000080d0c7210 */ /* 0x000fe40007f1e0ff */
[----:B------:R-:W-:-:S05]  /*2690*/  IMAD R3, R18, UR5, R3 ;  /* 0x0000000512037c24 */ /* 0x000fca000f8e0203 */
[----:B------:R-:W-:Y:S01]  /*26a0*/  IADD3.X R13, R10, R9, R3, P0, !PT ;  /* 0x000000090a0d7210 */ /* 0x000fe200007fe403 */
[-C--:B0-----:R-:W-:Y:S02]  /*26b0*/  IMAD R0, R15, R20.reuse, RZ ;  /* 0x000000140f007224 */ /* 0x081fe400078e02ff */
[----:B------:R-:W-:-:S04]  /*26c0*/  IMAD.WIDE.U32 R8, R14, R20, R12 ;  /* 0x000000140e087225 */ /* 0x000fc800078e000c */
[----:B------:R-:W-:Y:S01]  /*26d0*/  IMAD R19, R14, R21, R0 ;  /* 0x000000150e137224 */ /* 0x000fe200078e0200 */
[----:B-1----:R-:W-:-:S04]  /*26e0*/  IADD3 R8, P0, R8, R70, RZ ;  /* 0x0000004608087210 */ /* 0x002fc80007f1e0ff */
[----:B------:R-:W-:Y:S01]  /*26f0*/  IADD3.X R9, R71, R9, R19, P0, !PT ;  /* 0x0000000947097210 */ /* 0x000fe200007fe413 */
[----:B------:R-:W-:Y:S08]  /*2700*/  @P1 BRA `(.L_x_35) ;  /* 0x0000000000041947 */ /* 0x000ff00003800000 */
[----:B------:R0:W5:Y:S02]  /*2710*/  LDG.E.U8 R68, desc[UR36][R8.64] ;  /* 0x0000002408447981 */ /* 0x000164000c1e1100 */
.L_x_35:
[----:B------:R-:W-:Y:S05]  /*2720*/  BSYNC B1 ;  /* 0x0000000000017941 */ /* 0x000fea0003800000 */
.L_x_34:
[----:B-----5:R-:W-:Y:S01]  /*2730*/  LOP3.LUT R0, R68, 0xffff, RZ, 0xc0, !PT ;  /* 0x0000ffff44007812 */ /* 0x020fe200078ec0ff */
[----:B------:R-:W-:Y:S01]  /*2740*/  IMAD.SHL.U32 R10, R20, 0x8, RZ ;  /* 0x00000008140a7824 */ /* 0x000fe200078e00ff */
[----:B------:R-:W-:Y:S01]  /*2750*/  ISETP.GE.AND P2, PT, R72, 0x2, PT ;  /* 0x000000024800780c */ /* 0x000fe20003f46270 */
[----:B------:R-:W-:Y:S01]  /*2760*/  BSSY B1, `(.L_x_36) ;  /* 0x000000e000017945 */ /* 0x000fe20003800000 */
[----:B------:R-:W-:Y:S02]  /*2770*/  PRMT R0, R0, 0x8880, RZ ;  /* 0x0000888000007816 */ /* 0x000fe400000000ff */
[----:B------:R-:W-:Y:S02]  /*2780*/  ISETP.LT.OR P0, PT, R22, 0x1, !P2 ;  /* 0x000000011600780c */ /* 0x000fe40005701670 */
[----:B------:R-:W-:Y:S01]  /*2790*/  SHF.L.U64.HI R11, R20, 0x3, R21 ;  /* 0x00000003140b7819 */ /* 0x000fe20000010215 */
[----:B------:R-:W-:-:S04]  /*27a0*/  IMAD R3, R0, R57, RZ ;  /* 0x0000003900037224 */ /* 0x000fc800078e02ff */
[----:B------:R-:W-:Y:S02]  /*27b0*/  @!P1 IMAD R15, R24, R56, R3 ;  /* 0x00000038180f9224 */ /* 0x000fe400078e0203 */
[----:B------:R-:W-:-:S03]  /*27c0*/  IMAD.WIDE.U32 R10, R14, R20, R10 ;  /* 0x000000140e0a7225 */ /* 0x000fc600078e000a */
[----:B------:R1:W-:Y:S01]  /*27d0*/  @!P1 STG.E.U8 desc[UR36][R6.64], R15 ;  /* 0x0000000f06009986 */ /* 0x0003e2000c101124 */
[----:B------:R-:W-:Y:S01]  /*27e0*/  IMAD.IADD R14, R19, 0x1, R11 ;  /* 0x00000001130e7824 */ /* 0x000fe200078e020b */
[----:B------:R-:W-:Y:S01]  /*27f0*/  IADD3 R10, P4, P5, R12, R70, R10 ;  /* 0x000000460c0a7210 */ /* 0x000fe20007d9e00a */
[----:B------:R-:W-:-:S12]  /*2800*/  @P0 BRA `(.L_x_37) ;  /* 0x00000000000c0947 */ /* 0x000fd80003800000 */
[----:B------:R-:W2:Y:S02]  /*2810*/  LDG.E.U8 R68, desc[UR36][R8.64+0x1] ;  /* 0x0000012408447981 */ /* 0x000ea4000c1e1100 */
[----:B--2---:R-:W-:-:S05]  /*2820*/  PRMT R0, R68, 0x8880, RZ ;  /* 0x0000888044007816 */ /* 0x004fca00000000ff */
[----:B------:R-:W-:-:S07]  /*2830*/  IMAD R3, R0, R57, RZ ;  /* 0x0000003900037224 */ /* 0x000fce00078e02ff */
.L_x_37:
[----:B------:R-:W-:Y:S05]  /*2840*/  BSYNC B1 ;  /* 0x0000000000017941 */ /* 0x000fea0003800000 */
.L_x_36:
[----:B------:R-:W-:Y:S01]  /*2850*/  ISETP.LT.OR P3, PT, R22, 0x9, !P3 ;  /* 0x000000091600780c */ /* 0x000fe20005f61670 */
[----:B------:R-:W-:Y:S01]  /*2860*/  @!P0 IMAD R25, R25, R56, R3 ;  /* 0x0000003819198224 */ /* 0x000fe200078e0203 */
[C---:B------:R-:W-:Y:S01]  /*2870*/  ISETP.GE.AND P1, PT, R72.reuse, 0x9, PT ;  /* 0x000000094800780c */ /* 0x040fe20003f26270 */
[----:B------:R-:W-:Y:S01]  /*2880*/  BSSY B1, `(.L_x_38) ;  /* 0x000000b000017945 */ /* 0x000fe20003800000 */
[----:B------:R-:W-:Y:S02]  /*2890*/  IADD3.X R11, R13, R71, R14, P4, P5 ;  /* 0x000000470d0b7210 */ /* 0x000fe400027ea40e */
[----:B------:R2:W-:Y:S01]  /*28a0*/  @!P0 STG.E.U8 desc[UR36][R6.64+0x1], R25 ;  /* 0x0000011906008986 */ /* 0x0005e2000c101124 */
[----:B------:R-:W-:Y:S02]  /*28b0*/  ISETP.GE.AND P0, PT, R72, 0xa, PT ;  /* 0x0000000a4800780c */ /* 0x000fe40003f06270 */
[C---:B------:R-:W-:Y:S02]  /*28c0*/  ISETP.LT.OR P2, PT, R22.reuse, 0x9, !P2 ;  /* 0x000000091600780c */ /* 0x040fe40005741670 */
[----:B------:R-:W-:-:S02]  /*28d0*/  ISETP.LT.OR P5, PT, R22, 0x1, !P1 ;  /* 0x000000011600780c */ /* 0x000fc40004fa1670 */
[----:B------:R-:W-:Y:S01]  /*28e0*/  ISETP.LT.OR P4, PT, R22, 0x1, !P0 ;  /* 0x000000011600780c */ /* 0x000fe20004781670 */
[----:B------:R-:W-:-:S12]  /*28f0*/  @P3 BRA `(.L_x_39) ;  /* 0x00000000000c3947 */ /* 0x000fd80003800000 */
[----:B------:R-:W3:Y:S02]  /*2900*/  LDG.E.U8 R68, desc[UR36][R10.64] ;  /* 0x000000240a447981 */ /* 0x000ee4000c1e1100 */
[----:B---3--:R-:W-:-:S05]  /*2910*/  PRMT R0, R68, 0x8880, RZ ;  /* 0x0000888044007816 */ /* 0x008fca00000000ff */
[----:B------:R-:W-:-:S07]  /*2920*/  IMAD R3, R0, R57, RZ ;  /* 0x0000003900037224 */ /* 0x000fce00078e02ff */
.L_x_39:
[----:B------:R-:W-:Y:S05]  /*2930*/  BSYNC B1 ;  /* 0x0000000000017941 */ /* 0x000fea0003800000 */
.L_x_38:
[----:B------:R-:W-:Y:S01]  /*2940*/  @!P3 IMAD R13, R26, R56, R3 ;  /* 0x000000381a0db224 */ /* 0x000fe200078e0203 */
[----:B------:R-:W-:Y:S04]  /*2950*/  BSSY B1, `(.L_x_40) ;  /* 0x0000006000017945 */ /* 0x000fe80003800000 */
[----:B------:R3:W-:Y:S01]  /*2960*/  @!P3 STG.E.U8 desc[UR36][R4.64], R13 ;  /* 0x0000000d0400b986 */ /* 0x0007e2000c101124 */
[----:B------:R-:W-:Y:S05]  /*2970*/  @P2 BRA `(.L_x_41) ;  /* 0x00000000000c2947 */ /* 0x000fea0003800000 */
[----:B------:R-:W4:Y:S02]  /*2980*/  LDG.E.U8 R68, desc[UR36][R10.64+0x1] ;  /* 0x000001240a447981 */ /* 0x000f24000c1e1100 */
[----:B----4-:R-:W-:-:S05]  /*2990*/  PRMT R0, R68, 0x8880, RZ ;  /* 0x0000888044007816 */ /* 0x010fca00000000ff */
[----:B------:R-:W-:-:S07]  /*29a0*/  IMAD R3, R0, R57, RZ ;  /* 0x0000003900037224 */ /* 0x000fce00078e02ff */
.L_x_41:
[----:B------:R-:W-:Y:S05]  /*29b0*/  BSYNC B1 ;  /* 0x0000000000017941 */ /* 0x000fea0003800000 */
.L_x_40:
[----:B------:R-:W-:Y:S01]  /*29c0*/  @!P2 IMAD R27, R27, R56, R3 ;  /* 0x000000381b1ba224 */ /* 0x000fe200078e0203 */
[----:B------:R-:W-:Y:S04]  /*29d0*/  BSSY B1, `(.L_x_42) ;  /* 0x0000006000017945 */ /* 0x000fe80003800000 */
[----:B------:R4:W-:Y:S01]  /*29e0*/  @!P2 STG.E.U8 desc[UR36][R4.64+0x1], R27 ;  /* 0x0000011b0400a986 */ /* 0x0009e2000c101124 */
[----:B------:R-:W-:Y:S05]  /*29f0*/  @P5 BRA `(.L_x_43) ;  /* 0x00000000000c5947 */ /* 0x000fea0003800000 */
[----:B------:R-:W5:Y:S02]  /*2a00*/  LDG.E.U8 R68, desc[UR36][R8.64+0x8] ;  /* 0x0000082408447981 */ /* 0x000f64000c1e1100 */
[----:B-----5:R-:W-:-:S05]  /*2a10*/  PRMT R0, R68, 0x8880, RZ ;  /* 0x0000888044007816 */ /* 0x020fca00000000ff */
[----:B------:R-:W-:-:S07]  /*2a20*/  IMAD R3, R0, R57, RZ ;  /* 0x0000003900037224 */ /* 0x000fce00078e02ff */
.L_x_43:
[----:B------:R-:W-:Y:S05]  /*2a30*/  BSYNC B1 ;  /* 0x0000000000017941 */ /* 0x000fea0003800000 */
.L_x_42:
[----:B---3--:R-:W-:Y:S01]  /*2a40*/  @!P5 IMAD R13, R28, R56, R3 ;  /* 0x000000381c0dd224 */ /* 0x008fe200078e0203 */
[----:B------:R-:W-:Y:S04]  /*2a50*/  BSSY B1, `(.L_x_44) ;  /* 0x0000006000017945 */ /* 0x000fe80003800000 */
[----:B------:R3:W-:Y:S01]  /*2a60*/  @!P5 STG.E.U8 desc[UR36][R6.64+0x8], R13 ;  /* 0x0000080d0600d986 */ /* 0x0007e2000c101124 */
[----:B------:R-:W-:Y:S05]  /*2a70*/  @P4 BRA `(.L_x_45) ;  /* 0x00000000000c4947 */ /* 0x000fea0003800000 */
[----:B------:R-:W5:Y:S02]  /*2a80*/  LDG.E.U8 R68, desc[UR36][R8.64+0x9] ;  /* 0x0000092408447981 */ /* 0x000f64000c1e1100 */
[----:B-----5:R-:W-:-:S05]  /*2a90*/  PRMT R0, R68, 0x8880, RZ ;  /* 0x0000888044007816 */ /* 0x020fca00000000ff */
[----:B------:R-:W-:-:S07]  /*2aa0*/  IMAD R3, R0, R57, RZ ;  /* 0x0000003900037224 */ /* 0x000fce00078e02ff */
.L_x_45:
[----:B------:R-:W-:Y:S05]  /*2ab0*/  BSYNC B1 ;  /* 0x0000000000017941 */ /* 0x000fea0003800000 */
.L_x_44:
[----:B------:R-:W-:Y:S01]  /*2ac0*/  ISETP.LT.OR P1, PT, R22, 0x9, !P1 ;  /* 0x000000091600780c */ /* 0x000fe20004f21670 */
[----:B------:R-:W-:Y:S01]  /*2ad0*/  @!P4 IMAD R29, R29, R56, R3 ;  /* 0x000000381d1dc224 */ /* 0x000fe200078e0203 */
[C---:B------:R-:W-:Y:S01]  /*2ae0*/  ISETP.GE.AND P3, PT, R72.reuse, 0x11, PT ;  /* 0x000000114800780c */ /* 0x040fe20003f66270 */
[----:B------:R-:W-:Y:S01]  /*2af0*/  BSSY B1, `(.L_x_46) ;  /* 0x000000a000017945 */ /* 0x000fe20003800000 */
[----:B------:R-:W-:Y:S02]  /*2b00*/  ISETP.GE.AND P2, PT, R72, 0x12, PT ;  /* 0x000000124800780c */ /* 0x000fe40003f46270 */
[----:B------:R0:W-:Y:S01]  /*2b10*/  @!P4 STG.E.U8 desc[UR36][R6.64+0x9], R29 ;  /* 0x0000091d0600c986 */ /* 0x0001e2000c101124 */
[C---:B------:R-:W-:Y:S02]  /*2b20*/  ISETP.LT.OR P0, PT, R22.reuse, 0x9, !P0 ;  /* 0x000000091600780c */ /* 0x040fe40004701670 */
[C---:B------:R-:W-:Y:S02]  /*2b30*/  ISETP.LT.OR P5, PT, R22.reuse, 0x1, !P3 ;  /* 0x000000011600780c */ /* 0x040fe40005fa1670 */
[----:B------:R-:W-:-:S02]  /*2b40*/  ISETP.LT.OR P4, PT, R22, 0x1, !P2 ;  /* 0x000000011600780c */ /* 0x000fc40005781670 */
[----:B------:R-:W-:Y:S11]  /*2b50*/  @P1 BRA `(.L_x_47) ;  /* 0x00000000000c1947 */ /* 0x000ff60003800000 */
[----:B------:R-:W5:Y:S02]  /*2b60*/  LDG.E.U8 R68, desc[UR36][R10.64+0x8] ;  /* 0x000008240a447981 */ /* 0x000f64000c1e1100 */
[----:B-----5:R-:W-:-:S05]  /*2b70*/  PRMT R0, R68, 0x8880, RZ ;  /* 0x0000888044007816 */ /* 0x020fca00000000ff */
[----:B------:R-:W-:-:S07]  /*2b80*/  IMAD R3, R0, R57, RZ ;  /* 0x0000003900037224 */ /* 0x000fce00078e02ff */
.L_x_47:
[----:B------:R-:W-:Y:S05]  /*2b90*/  BSYNC B1 ;  /* 0x0000000000017941 */ /* 0x000fea0003800000 */
.L_x_46:
[----:B---3--:R-:W-:Y:S01]  /*2ba0*/  @!P1 IMAD R13, R30, R56, R3 ;  /* 0x000000381e0d9224 */ /* 0x008fe200078e0203 */
[----:B------:R-:W-:Y:S04]  /*2bb0*/  BSSY B1, `(.L_x_48) ;  /* 0x0000006000017945 */ /* 0x000fe80003800000 */
[----:B------:R3:W-:Y:S01]  /*2bc0*/  @!P1 STG.E.U8 desc[UR36][R4.64+0x8], R13 ;  /* 0x0000080d04009986 */ /* 0x0007e2000c101124 */
[----:B------:R-:W-:Y:S05]  /*2bd0*/  @P0 BRA `(.L_x_49) ;  /* 0x00000000000c0947 */ /* 0x000fea0003800000 */
[----:B------:R-:W5:Y:S02]  /*2be0*/  LDG.E.U8 R68, desc[UR36][R10.64+0x9] ;  /* 0x000009240a447981 */ /* 0x000f64000c1e1100 */
[----:B-----5:R-:W-:-:S05]  /*2bf0*/  PRMT R0, R68, 0x8880, RZ ;  /* 0x0000888044007816 */ /* 0x020fca00000000ff */
[----:B------:R-:W-:-:S07]  /*2c00*/  IMAD R3, R0, R57, RZ ;  /* 0x0000003900037224 */ /* 0x000fce00078e02ff */
.L_x_49:
[----:B------:R-:W-:Y:S05]  /*2c10*/  BSYNC B1 ;  /* 0x0000000000017941 */ /* 0x000fea0003800000 */
.L_x_48:
[----:B------:R-:W-:Y:S01]  /*2c20*/  @!P0 IMAD R31, R31, R56, R3 ;  /* 0x000000381f1f8224 */ /* 0x000fe200078e0203 */
[----:B------:R-:W-:Y:S04]  /*2c30*/  BSSY B1, `(.L_x_50) ;  /* 0x0000006000017945 */ /* 0x000fe80003800000 */
[----:B------:R0:W-:Y:S01]  /*2c40*/  @!P0 STG.E.U8 desc[UR36][R4.64+0x9], R31 ;  /* 0x0000091f04008986 */ /* 0x0001e2000c101124 */
[----:B------:R-:W-:Y:S05]  /*2c50*/  @P5 BRA `(.L_x_51) ;  /* 0x00000000000c5947 */ /* 0x000fea0003800000 */
[----:B------:R-:W5:Y:S02]  /*2c60*/  LDG.E.U8 R68, desc[UR36][R8.64+0x10] ;  /* 0x0000102408447981 */ /* 0x000f64000c1e1100 */
[----:B-----5:R-:W-:-:S05]  /*2c70*/  PRMT R0, R68, 0x8880, RZ ;  /* 0x0000888044007816 */ /* 0x020fca00000000ff */
[----:B------:R-:W-:-:S07]  /*2c80*/  IMAD R3, R0, R57, RZ ;  /* 0x0000003900037224 */ /* 0x000fce00078e02ff */
.L_x_51:
[----:B------:R-:W-:Y:S05]  /*2c90*/  BSYNC B1 ;  /* 0x0000000000017941 */ /* 0x000fea0003800000 */
.L_x_50:
[----:B---3--:R-:W-:Y:S01]  /*2ca0*/  @!P5 IMAD R13, R32, R56, R3 ;  /* 0x00000038200dd224 */ /* 0x008fe200078e0203 */
[----:B------:R-:W-:Y:S04]  /*2cb0*/  BSSY B1, `(.L_x_52) ;  /* 0x0000006000017945 */ /* 0x000fe80003800000 */
[----:B------:R3:W-:Y:S01]  /*2cc0*/  @!P5 STG.E.U8 desc[UR36][R6.64+0x10], R13 ;  /* 0x0000100d0600d986 */ /* 0x0007e2000c101124 */
[----:B------:R-:W-:Y:S05]  /*2cd0*/  @P4 BRA `(.L_x_53) ;  /* 0x00000000000c4947 */ /* 0x000fea0003800000 */
[----:B------:R-:W5:Y:S02]  /*2ce0*/  LDG.E.U8 R68, desc[UR36][R8.64+0x11] ;  /* 0x0000112408447981 */ /* 0x000f64000c1e1100 */
[----:B-----5:R-:W-:-:S05]  /*2cf0*/  PRMT R0, R68, 0x8880, RZ ;  /* 0x0000888044007816 */ /* 0x020fca00000000ff */
[----:B------:R-:W-:-:S07]  /*2d00*/  IMAD R3, R0, R57, RZ ;  /* 0x0000003900037224 */ /* 0x000fce00078e02ff */
.L_x_53:
[----:B------:R-:W-:Y:S05]  /*2d10*/  BSYNC B1 ;  /* 0x0000000000017941 */ /* 0x000fea0003800000 */
.L_x_52:
        /* <DEDUP_REMOVED lines=13> */
.L_x_55:
[----:B------:R-:W-:Y:S05]  /*2df0*/  BSYNC B1 ;  /* 0x0000000000017941 */ /* 0x000fea0003800000 */
.L_x_54:
[----:B---3--:R-:W-:Y:S01]  /*2e00*/  @!P3 IMAD R13, R34, R56, R3 ;  /* 0x00000038220db224 */ /* 0x008fe200078e0203 */
[----:B------:R-:W-:Y:S04]  /*2e10*/  BSSY B1, `(.L_x_56) ;  /* 0x0000006000017945 */ /* 0x000fe80003800000 */
[----:B------:R3:W-:Y:S01]  /*2e20*/  @!P3 STG.E.U8 desc[UR36][R4.64+0x10], R13 ;  /* 0x0000100d0400b986 */ /* 0x0007e2000c101124 */
[----:B------:R-:W-:Y:S05]  /*2e30*/  @P2 BRA `(.L_x_57) ;  /* 0x00000000000c2947 */ /* 0x000fea0003800000 */
[----:B------:R-:W5:Y:S02]  /*2e40*/  LDG.E.U8 R68, desc[UR36][R10.64+0x11] ;  /* 0x000011240a447981 */ /* 0x000f64000c1e1100 */
[----:B-----5:R-:W-:-:S05]  /*2e50*/  PRMT R0, R68, 0x8880, RZ ;  /* 0x0000888044007816 */ /* 0x020fca00000000ff */
[----:B------:R-:W-:-:S07]  /*2e60*/  IMAD R3, R0, R57, RZ ;  /* 0x0000003900037224 */ /* 0x000fce00078e02ff */
.L_x_57:
[----:B------:R-:W-:Y:S05]  /*2e70*/  BSYNC B1 ;  /* 0x0000000000017941 */ /* 0x000fea0003800000 */
.L_x_56:
[----:B------:R-:W-:Y:S01]  /*2e80*/  @!P2 IMAD R35, R35, R56, R3 ;  /* 0x000000382323a224 */ /* 0x000fe200078e0203 */
[----:B------:R-:W-:Y:S04]  /*2e90*/  BSSY B1, `(.L_x_58) ;  /* 0x0000006000017945 */ /* 0x000fe80003800000 */
[----:B------:R0:W-:Y:S01]  /*2ea0*/  @!P2 STG.E.U8 desc[UR36][R4.64+0x11], R35 ;  /* 0x000011230400a986 */ /* 0x0001e2000c101124 */
[----:B------:R-:W-:Y:S05]  /*2eb0*/  @P5 BRA `(.L_x_59) ;  /* 0x00000000000c5947 */ /* 0x000fea0003800000 */
[----:B------:R-:W5:Y:S02]  /*2ec0*/  LDG.E.U8 R68, desc[UR36][R8.64+0x18] ;  /* 0x0000182408447981 */ /* 0x000f64000c1e1100 */
[----:B-----5:R-:W-:-:S05]  /*2ed0*/  PRMT R0, R68, 0x8880, RZ ;  /* 0x0000888044007816 */ /* 0x020fca00000000ff */
[----:B------:R-:W-:-:S07]  /*2ee0*/  IMAD R3, R0, R57, RZ ;  /* 0x0000003900037224 */ /* 0x000fce00078e02ff */
.L_x_59:
[----:B------:R-:W-:Y:S05]  /*2ef0*/  BSYNC B1 ;  /* 0x0000000000017941 */ /* 0x000fea0003800000 */
.L_x_58:
[----:B---3--:R-:W-:Y:S01]  /*2f00*/  @!P5 IMAD R13, R36, R56, R3 ;  /* 0x00000038240dd224 */ /* 0x008fe200078e0203 */
[----:B------:R-:W-:Y:S04]  /*2f10*/  BSSY B1, `(.L_x_60) ;  /* 0x0000006000017945 */ /* 0x000fe80003800000 */
[----:B------:R3:W-:Y:S01]  /*2f20*/  @!P5 STG.E.U8 desc[UR36][R6.64+0x18], R13 ;  /* 0x0000180d0600d986 */ /* 0x0007e2000c101124 */
[----:B------:R-:W-:Y:S05]  /*2f30*/  @P4 BRA `(.L_x_61) ;  /* 0x00000000000c4947 */ /* 0x000fea0003800000 */
[----:B------:R-:W5:Y:S02]  /*2f40*/  LDG.E.U8 R68, desc[UR36][R8.64+0x19] ;  /* 0x0000192408447981 */ /* 0x000f64000c1e1100 */
[----:B-----5:R-:W-:-:S05]  /*2f50*/  PRMT R0, R68, 0x8880, RZ ;  /* 0x0000888044007816 */ /* 0x020fca00000000ff */
[----:B------:R-:W-:-:S07]  /*2f60*/  IMAD R3, R0, R57, RZ ;  /* 0x0000003900037224 */ /* 0x000fce00078e02ff */
.L_x_61:
[----:B------:R-:W-:Y:S05]  /*2f70*/  BSYNC B1 ;  /* 0x0000000000017941 */ /* 0x000fea0003800000 */
.L_x_60:
        /* <DEDUP_REMOVED lines=13> */
.L_x_63:
[----:B------:R-:W-:Y:S05]  /*3050*/  BSYNC B1 ;  /* 0x0000000000017941 */ /* 0x000fea0003800000 */
.L_x_62:
[----:B---3--:R-:W-:Y:S01]  /*3060*/  @!P1 IMAD R13, R38, R56, R3 ;  /* 0x00000038260d9224 */ /* 0x008fe200078e0203 */
[----:B------:R-:W-:Y:S04]  /*3070*/  BSSY B1, `(.L_x_64) ;  /* 0x0000006000017945 */ /* 0x000fe80003800000 */
[----:B------:R3:W-:Y:S01]  /*3080*/  @!P1 STG.E.U8 desc[UR36][R4.64+0x18], R13 ;  /* 0x0000180d04009986 */ /* 0x0007e2000c101124 */
[----:B------:R-:W-:Y:S05]  /*3090*/  @P4 BRA `(.L_x_65) ;  /* 0x00000000000c4947 */ /* 0x000fea0003800000 */
[----:B------:R-:W5:Y:S02]  /*30a0*/  LDG.E.U8 R68, desc[UR36][R10.64+0x19] ;  /* 0x000019240a447981 */ /* 0x000f64000c1e1100 */
[----:B-----5:R-:W-:-:S05]  /*30b0*/  PRMT R0, R68, 0x8880, RZ ;  /* 0x0000888044007816 */ /* 0x020fca00000000ff */
[----:B------:R-:W-:-:S07]  /*30c0*/  IMAD R3, R0, R57, RZ ;  /* 0x0000003900037224 */ /* 0x000fce00078e02ff */
.L_x_65:
[----:B------:R-:W-:Y:S05]  /*30d0*/  BSYNC B1 ;  /* 0x0000000000017941 */ /* 0x000fea0003800000 */
.L_x_64:
[----:B------:R-:W-:Y:S01]  /*30e0*/  @!P4 IMAD R39, R39, R56, R3 ;  /* 0x000000382727c224 */ /* 0x000fe200078e0203 */
[----:B------:R-:W-:Y:S04]  /*30f0*/  BSSY B1, `(.L_x_66) ;  /* 0x0000006000017945 */ /* 0x000fe80003800000 */
[----:B------:R0:W-:Y:S01]  /*3100*/  @!P4 STG.E.U8 desc[UR36][R4.64+0x19], R39 ;  /* 0x000019270400c986 */ /* 0x0001e2000c101124 */
[----:B------:R-:W-:Y:S05]  /*3110*/  @P5 BRA `(.L_x_67) ;  /* 0x00000000000c5947 */ /* 0x000fea0003800000 */
[----:B------:R-:W5:Y:S02]  /*3120*/  LDG.E.U8 R68, desc[UR36][R8.64+0x20] ;  /* 0x0000202408447981 */ /* 0x000f64000c1e1100 */
[----:B-----5:R-:W-:-:S05]  /*3130*/  PRMT R0, R68, 0x8880, RZ ;  /* 0x0000888044007816 */ /* 0x020fca00000000ff */
[----:B------:R-:W-:-:S07]  /*3140*/  IMAD R3, R0, R57, RZ ;  /* 0x0000003900037224 */ /* 0x000fce00078e02ff */
.L_x_67:
[----:B------:R-:W-:Y:S05]  /*3150*/  BSYNC B1 ;  /* 0x0000000000017941 */ /* 0x000fea0003800000 */
.L_x_66:
[----:B---3--:R-:W-:Y:S01]  /*3160*/  @!P5 IMAD R13, R40, R56, R3 ;  /* 0x00000038280dd224 */ /* 0x008fe200078e0203 */
[----:B------:R-:W-:Y:S04]  /*3170*/  BSSY B1, `(.L_x_68) ;  /* 0x0000006000017945 */ /* 0x000fe80003800000 */
[----:B------:R3:W-:Y:S01]  /*3180*/  @!P5 STG.E.U8 desc[UR36][R6.64+0x20], R13 ;  /* 0x0000200d0600d986 */ /* 0x0007e2000c101124 */
[----:B------:R-:W-:Y:S05]  /*3190*/  @P0 BRA `(.L_x_69) ;  /* 0x00000000000c0947 */ /* 0x000fea0003800000 */
[----:B------:R-:W5:Y:S02]  /*31a0*/  LDG.E.U8 R68, desc[UR36][R8.64+0x21] ;  /* 0x0000212408447981 */ /* 0x000f64000c1e1100 */
[----:B-----5:R-:W-:-:S05]  /*31b0*/  PRMT R0, R68, 0x8880, RZ ;  /* 0x0000888044007816 */ /* 0x020fca00000000ff */
[----:B------:R-:W-:-:S07]  /*31c0*/  IMAD R3, R0, R57, RZ ;  /* 0x0000003900037224 */ /* 0x000fce00078e02ff */
.L_x_69:
[----:B------:R-:W-:Y:S05]  /*31d0*/  BSYNC B1 ;  /* 0x0000000000017941 */ /* 0x000fea0003800000 */
.L_x_68:
        /* <DEDUP_REMOVED lines=13> */
.L_x_71:
[----:B------:R-:W-:Y:S05]  /*32b0*/  BSYNC B1 ;  /* 0x0000000000017941 */ /* 0x000fea0003800000 */
.L_x_70:
[----:B---3--:R-:W-:Y:S01]  /*32c0*/  @!P3 IMAD R13, R42, R56, R3 ;  /* 0x000000382a0db224 */ /* 0x008fe200078e0203 */
[----:B------:R-:W-:Y:S04]  /*32d0*/  BSSY B1, `(.L_x_72) ;  /* 0x0000006000017945 */ /* 0x000fe80003800000 */
[----:B------:R3:W-:Y:S01]  /*32e0*/  @!P3 STG.E.U8 desc[UR36][R4.64+0x20], R13 ;  /* 0x0000200d0400b986 */ /* 0x0007e2000c101124 */
[----:B------:R-:W-:Y:S05]  /*32f0*/  @P2 BRA `(.L_x_73) ;  /* 0x00000000000c2947 */ /* 0x000fea0003800000 */
[----:B------:R-:W5:Y:S02]  /*3300*/  LDG.E.U8 R68, desc[UR36][R10.64+0x21] ;  /* 0x000021240a447981 */ /* 0x000f64000c1e1100 */
[----:B-----5:R-:W-:-:S05]  /*3310*/  PRMT R0, R68, 0x8880, RZ ;  /* 0x0000888044007816 */ /* 0x020fca00000000ff */
[----:B------:R-:W-:-:S07]  /*3320*/  IMAD R3, R0, R57, RZ ;  /* 0x0000003900037224 */ /* 0x000fce00078e02ff */
.L_x_73:
[----:B------:R-:W-:Y:S05]  /*3330*/  BSYNC B1 ;  /* 0x0000000000017941 */ /* 0x000fea0003800000 */
.L_x_72:
[----:B------:R-:W-:Y:S01]  /*3340*/  @!P2 IMAD R43, R43, R56, R3 ;  /* 0x000000382b2ba224 */ /* 0x000fe200078e0203 */
[----:B------:R-:W-:Y:S04]  /*3350*/  BSSY B1, `(.L_x_74) ;  /* 0x0000006000017945 */ /* 0x000fe80003800000 */
[----:B------:R0:W-:Y:S01]  /*3360*/  @!P2 STG.E.U8 desc[UR36][R4.64+0x21], R43 ;  /* 0x0000212b0400a986 */ /* 0x0001e2000c101124 */
[----:B------:R-:W-:Y:S05]  /*3370*/  @P0 BRA `(.L_x_75) ;  /* 0x00000000000c0947 */ /* 0x000fea0003800000 */
[----:B------:R-:W5:Y:S02]  /*3380*/  LDG.E.U8 R68, desc[UR36][R8.64+0x28] ;  /* 0x0000282408447981 */ /* 0x000f64000c1e1100 */
[----:B-----5:R-:W-:-:S05]  /*3390*/  PRMT R0, R68, 0x8880, RZ ;  /* 0x0000888044007816 */ /* 0x020fca00000000ff */
[----:B------:R-:W-:-:S07]  /*33a0*/  IMAD R3, R0, R57, RZ ;  /* 0x0000003900037224 */ /* 0x000fce00078e02ff */
.L_x_75:
[----:B------:R-:W-:Y:S05]  /*33b0*/  BSYNC B1 ;  /* 0x0000000000017941 */ /* 0x000fea0003800000 */
.L_x_74:
[----:B---3--:R-:W-:Y:S01]  /*33c0*/  @!P0 IMAD R13, R44, R56, R3 ;  /* 0x000000382c0d8224 */ /* 0x008fe200078e0203 */
[----:B------:R-:W-:Y:S04]  /*33d0*/  BSSY B1, `(.L_x_76) ;  /* 0x0000006000017945 */ /* 0x000fe80003800000 */
[----:B------:R3:W-:Y:S01]  /*33e0*/  @!P0 STG.E.U8 desc[UR36][R6.64+0x28], R13 ;  /* 0x0000280d06008986 */ /* 0x0007e2000c101124 */
[----:B------:R-:W-:Y:S05]  /*33f0*/  @P5 BRA `(.L_x_77) ;  /* 0x00000000000c5947 */ /* 0x000fea0003800000 */
[----:B------:R-:W5:Y:S02]  /*3400*/  LDG.E.U8 R68, desc[UR36][R8.64+0x29] ;  /* 0x0000292408447981 */ /* 0x000f64000c1e1100 */
[----:B-----5:R-:W-:-:S05]  /*3410*/  PRMT R0, R68, 0x8880, RZ ;  /* 0x0000888044007816 */ /* 0x020fca00000000ff */
[----:B------:R-:W-:-:S07]  /*3420*/  IMAD R3, R0, R57, RZ ;  /* 0x0000003900037224 */ /* 0x000fce00078e02ff */
.L_x_77:
[----:B------:R-:W-:Y:S05]  /*3430*/  BSYNC B1 ;  /* 0x0000000000017941 */ /* 0x000fea0003800000 */
.L_x_76:
        /* <DEDUP_REMOVED lines=13> */
.L_x_79:
[----:B------:R-:W-:Y:S05]  /*3510*/  BSYNC B1 ;  /* 0x0000000000017941 */ /* 0x000fea0003800000 */
.L_x_78:
[----:B---3--:R-:W-:Y:S01]  /*3520*/  @!P4 IMAD R13, R46, R56, R3 ;  /* 0x000000382e0dc224 */ /* 0x008fe200078e0203 */
[----:B------:R-:W-:Y:S04]  /*3530*/  BSSY B1, `(.L_x_80) ;  /* 0x0000006000017945 */ /* 0x000fe80003800000 */
[----:B------:R3:W-:Y:S01]  /*3540*/  @!P4 STG.E.U8 desc[UR36][R4.64+0x28], R13 ;  /* 0x0000280d0400c986 */ /* 0x0007e2000c101124 */
[----:B------:R-:W-:Y:S05]  /*3550*/  @P1 BRA `(.L_x_81) ;  /* 0x00000000000c1947 */ /* 0x000fea0003800000 */
[----:B------:R-:W5:Y:S02]  /*3560*/  LDG.E.U8 R68, desc[UR36][R10.64+0x29] ;  /* 0x000029240a447981 */ /* 0x000f64000c1e1100 */
[----:B-----5:R-:W-:-:S05]  /*3570*/  PRMT R0, R68, 0x8880, RZ ;  /* 0x0000888044007816 */ /* 0x020fca00000000ff */
[----:B------:R-:W-:-:S07]  /*3580*/  IMAD R3, R0, R57, RZ ;  /* 0x0000003900037224 */ /* 0x000fce00078e02ff */
.L_x_81:
[----:B------:R-:W-:Y:S05]  /*3590*/  BSYNC B1 ;  /* 0x0000000000017941 */ /* 0x000fea0003800000 */
.L_x_80:
[----:B------:R-:W-:Y:S01]  /*35a0*/  @!P1 IMAD R47, R47, R56, R3 ;  /* 0x000000382f2f9224 */ /* 0x000fe200078e0203 */
[----:B------:R-:W-:Y:S04]  /*35b0*/  BSSY B1, `(.L_x_82) ;  /* 0x0000006000017945 */ /* 0x000fe80003800000 */
[----:B------:R0:W-:Y:S01]  /*35c0*/  @!P1 STG.E.U8 desc[UR36][R4.64+0x29], R47 ;  /* 0x0000292f04009986 */ /* 0x0001e2000c101124 */
[----:B------:R-:W-:Y:S05]  /*35d0*/  @P3 BRA `(.L_x_83) ;  /* 0x00000000000c3947 */ /* 0x000fea0003800000 */
[----:B------:R-:W5:Y:S02]  /*35e0*/  LDG.E.U8 R68, desc[UR36][R8.64+0x30] ;  /* 0x0000302408447981 */ /* 0x000f64000c1e1100 */
[----:B-----5:R-:W-:-:S05]  /*35f0*/  PRMT R0, R68, 0x8880, RZ ;  /* 0x0000888044007816 */ /* 0x020fca00000000ff */
[----:B------:R-:W-:-:S07]  /*3600*/  IMAD R3, R0, R57, RZ ;  /* 0x0000003900037224 */ /* 0x000fce00078e02ff */
.L_x_83:
[----:B------:R-:W-:Y:S05]  /*3610*/  BSYNC B1 ;  /* 0x0000000000017941 */ /* 0x000fea0003800000 */
.L_x_82:
[----:B---3--:R-:W-:Y:S01]  /*3620*/  @!P3 IMAD R13, R48, R56, R3 ;  /* 0x00000038300db224 */ /* 0x008fe200078e0203 */
[----:B------:R-:W-:Y:S04]  /*3630*/  BSSY B1, `(.L_x_84) ;  /* 0x0000006000017945 */ /* 0x000fe80003800000 */
[----:B------:R3:W-:Y:S01]  /*3640*/  @!P3 STG.E.U8 desc[UR36][R6.64+0x30], R13 ;  /* 0x0000300d0600b986 */ /* 0x0007e2000c101124 */
[----:B------:R-:W-:Y:S05]  /*3650*/  @P5 BRA `(.L_x_85) ;  /* 0x00000000000c5947 */ /* 0x000fea0003800000 */
[----:B------:R-:W5:Y:S02]  /*3660*/  LDG.E.U8 R68, desc[UR36][R8.64+0x31] ;  /* 0x0000312408447981 */ /* 0x000f64000c1e1100 */
[----:B-----5:R-:W-:-:S05]  /*3670*/  PRMT R0, R68, 0x8880, RZ ;  /* 0x0000888044007816 */ /* 0x020fca00000000ff */
[----:B------:R-:W-:-:S07]  /*3680*/  IMAD R3, R0, R57, RZ ;  /* 0x0000003900037224 */ /* 0x000fce00078e02ff */
.L_x_85:
[----:B------:R-:W-:Y:S05]  /*3690*/  BSYNC B1 ;  /* 0x0000000000017941 */ /* 0x000fea0003800000 */
.L_x_84:
        /* <DEDUP_REMOVED lines=9> */
[----:B------:R-:W-:Y:S01]  /*3730*/  ISETP.LT.OR P3, PT, R22, 0x9, !P3 ;  /* 0x000000091600780c */ /* 0x000fe20005f61670 */
[----:B------:R-:W-:-:S12]  /*3740*/  @P2 BRA `(.L_x_87) ;  /* 0x00000000000c2947 */ /* 0x000fd80003800000 */
[----:B------:R-:W5:Y:S02]  /*3750*/  LDG.E.U8 R68, desc[UR36][R10.64+0x30] ;  /* 0x000030240a447981 */ /* 0x000f64000c1e1100 */
[----:B-----5:R-:W-:-:S05]  /*3760*/  PRMT R0, R68, 0x8880, RZ ;  /* 0x0000888044007816 */ /* 0x020fca00000000ff */
[----:B------:R-:W-:-:S07]  /*3770*/  IMAD R3, R0, R57, RZ ;  /* 0x0000003900037224 */ /* 0x000fce00078e02ff */
.L_x_87:
[----:B------:R-:W-:Y:S05]  /*3780*/  BSYNC B1 ;  /* 0x0000000000017941 */ /* 0x000fea0003800000 */
.L_x_86:
[----:B---3--:R-:W-:Y:S01]  /*3790*/  @!P2 IMAD R13, R50, R56, R3 ;  /* 0x00000038320da224 */ /* 0x008fe200078e0203 */
[----:B------:R-:W-:Y:S04]  /*37a0*/  BSSY B1, `(.L_x_88) ;  /* 0x0000006000017945 */ /* 0x000fe80003800000 */
[----:B------:R3:W-:Y:S01]  /*37b0*/  @!P2 STG.E.U8 desc[UR36][R4.64+0x30], R13 ;  /* 0x0000300d0400a986 */ /* 0x0007e2000c101124 */
[----:B------:R-:W-:Y:S05]  /*37c0*/  @P0 BRA `(.L_x_89) ;  /* 0x00000000000c0947 */ /* 0x000fea0003800000 */
[----:B------:R-:W5:Y:S02]  /*37d0*/  LDG.E.U8 R68, desc[UR36][R10.64+0x31] ;  /* 0x000031240a447981 */ /* 0x000f64000c1e1100 */
[----:B-----5:R-:W-:-:S05]  /*37e0*/  PRMT R0, R68, 0x8880, RZ ;  /* 0x0000888044007816 */ /* 0x020fca00000000ff */
[----:B------:R-:W-:-:S07]  /*37f0*/  IMAD R3, R0, R57, RZ ;  /* 0x0000003900037224 */ /* 0x000fce00078e02ff */
.L_x_89:
[----:B------:R-:W-:Y:S05]  /*3800*/  BSYNC B1 ;  /* 0x0000000000017941 */ /* 0x000fea0003800000 */
.L_x_88:
[----:B------:R-:W-:Y:S01]  /*3810*/  @!P0 IMAD R51, R51, R56, R3 ;  /* 0x0000003833338224 */ /* 0x000fe200078e0203 */
[----:B------:R-:W-:Y:S04]  /*3820*/  BSSY B1, `(.L_x_90) ;  /* 0x0000006000017945 */ /* 0x000fe80003800000 */
[----:B------:R0:W-:Y:S01]  /*3830*/  @!P0 STG.E.U8 desc[UR36][R4.64+0x31], R51 ;  /* 0x0000313304008986 */ /* 0x0001e2000c101124 */
[----:B------:R-:W-:Y:S05]  /*3840*/  @P5 BRA `(.L_x_91) ;  /* 0x00000000000c5947 */ /* 0x000fea0003800000 */
[----:B------:R-:W5:Y:S02]  /*3850*/  LDG.E.U8 R68, desc[UR36][R8.64+0x38] ;  /* 0x0000382408447981 */ /* 0x000f64000c1e1100 */
[----:B-----5:R-:W-:-:S05]  /*3860*/  PRMT R0, R68, 0x8880, RZ ;  /* 0x0000888044007816 */ /* 0x020fca00000000ff */
[----:B------:R-:W-:-:S07]  /*3870*/  IMAD R3, R0, R57, RZ ;  /* 0x0000003900037224 */ /* 0x000fce00078e02ff */
.L_x_91:
[----:B------:R-:W-:Y:S05]  /*3880*/  BSYNC B1 ;  /* 0x0000000000017941 */ /* 0x000fea0003800000 */
.L_x_90:
[----:B---3--:R-:W-:Y:S01]  /*3890*/  @!P5 IMAD R13, R52, R56, R3 ;  /* 0x00000038340dd224 */ /* 0x008fe200078e0203 */
[----:B------:R-:W-:Y:S04]  /*38a0*/  BSSY B1, `(.L_x_92) ;  /* 0x0000006000017945 */ /* 0x000fe80003800000 */
[----:B------:R3:W-:Y:S01]  /*38b0*/  @!P5 STG.E.U8 desc[UR36][R6.64+0x38], R13 ;  /* 0x0000380d0600d986 */ /* 0x0007e2000c101124 */
[----:B------:R-:W-:Y:S05]  /*38c0*/  @P4 BRA `(.L_x_93) ;  /* 0x00000000000c4947 */ /* 0x000fea0003800000 */
[----:B------:R-:W5:Y:S02]  /*38d0*/  LDG.E.U8 R68, desc[UR36][R8.64+0x39] ;  /* 0x0000392408447981 */ /* 0x000f64000c1e1100 */
[----:B-----5:R-:W-:-:S05]  /*38e0*/  PRMT R0, R68, 0x8880, RZ ;  /* 0x0000888044007816 */ /* 0x020fca00000000ff */
[----:B------:R-:W-:-:S07]  /*38f0*/  IMAD R3, R0, R57, RZ ;  /* 0x0000003900037224 */ /* 0x000fce00078e02ff */
.L_x_93:
[----:B------:R-:W-:Y:S05]  /*3900*/  BSYNC B1 ;  /* 0x0000000000017941 */ /* 0x000fea0003800000 */
.L_x_92:
[----:B------:R-:W-:Y:S01]  /*3910*/  @!P4 IMAD R53, R53, R56, R3 ;  /* 0x000000383535c224 */ /* 0x000fe200078e0203 */
[----:B------:R-:W-:Y:S04]  /*3920*/  BSSY B1, `(.L_x_94) ;  /* 0x0000006000017945 */ /* 0x000fe80003800000 */
[----:B------:R0:W-:Y:S01]  /*3930*/  @!P4 STG.E.U8 desc[UR36][R6.64+0x39], R53 ;  /* 0x000039350600c986 */ /* 0x0001e2000c101124 */
[----:B------:R-:W-:Y:S05]  /*3940*/  @P3 BRA `(.L_x_95) ;  /* 0x00000000000c3947 */ /* 0x000fea0003800000 */
[----:B------:R-:W5:Y:S02]  /*3950*/  LDG.E.U8 R68, desc[UR36][R10.64+0x38] ;  /* 0x000038240a447981 */ /* 0x000f64000c1e1100 */
[----:B-----5:R-:W-:-:S05]  /*3960*/  PRMT R0, R68, 0x8880, RZ ;  /* 0x0000888044007816 */ /* 0x020fca00000000ff */
[----:B------:R-:W-:-:S07]  /*3970*/  IMAD R3, R0, R57, RZ ;  /* 0x0000003900037224 */ /* 0x000fce00078e02ff */
.L_x_95:
[----:B------:R-:W-:Y:S05]  /*3980*/  BSYNC B1 ;  /* 0x0000000000017941 */ /* 0x000fea0003800000 */
.L_x_94:
[----:B0123--:R-:W-:Y:S01]  /*3990*/  @!P3 IMAD R7, R54, R56, R3 ;  /* 0x000000383607b224 */ /* 0x00ffe200078e0203 */
[----:B------:R-:W-:Y:S01]  /*39a0*/  ISETP.LT.OR P1, PT, R22, 0x9, !P1 ;  /* 0x000000091600780c */ /* 0x000fe20004f21670 */
[----:B------:R-:W-:Y:S03]  /*39b0*/  BSSY B1, `(.L_x_96) ;  /* 0x0000006000017945 */ /* 0x000fe60003800000 */
[----:B------:R0:W-:Y:S09]  /*39c0*/  @!P3 STG.E.U8 desc[UR36][R4.64+0x38], R7 ;  /* 0x000038070400b986 */ /* 0x0001f2000c101124 */
[----:B------:R-:W-:Y:S05]  /*39d0*/  @P1 BRA `(.L_x_97) ;  /* 0x00000000000c1947 */ /* 0x000fea0003800000 */
[----:B------:R-:W2:Y:S02]  /*39e0*/  LDG.E.U8 R68, desc[UR36][R10.64+0x39] ;  /* 0x000039240a447981 */ /* 0x000ea4000c1e1100 */
[----:B--2---:R-:W-:-:S05]  /*39f0*/  PRMT R0, R68, 0x8880, RZ ;  /* 0x0000888044007816 */ /* 0x004fca00000000ff */
[----:B------:R-:W-:-:S07]  /*3a00*/  IMAD R3, R0, R57, RZ ;  /* 0x0000003900037224 */ /* 0x000fce00078e02ff */
.L_x_97:
[----:B------:R-:W-:Y:S05]  /*3a10*/  BSYNC B1 ;  /* 0x0000000000017941 */ /* 0x000fea0003800000 */
.L_x_96:
[----:B------:R-:W-:Y:S01]  /*3a20*/  IMAD R3, R55, R56, R3 ;  /* 0x0000003837037224 */ /* 0x000fe200078e0203 */
[----:B------:R-:W-:Y:S06]  /*3a30*/  @P1 BRA `(.L_x_98) ;  /* 0x0000000400c81947 */ /* 0x000fec0003800000 */
[----:B------:R1:W-:Y:S01]  /*3a40*/  STG.E.U8 desc[UR36][R4.64+0x39], R3 ;  /* 0x0000390304007986 */ /* 0x0003e2000c101124 */
[----:B------:R-:W-:Y:S05]  /*3a50*/  BRA `(.L_x_98) ;  /* 0x0000000400c07947 */ /* 0x000fea0003800000 */
.L_x_33:
[C---:B------:R-:W-:Y:S02]  /*3a60*/  ISETP.GE.AND P1, PT, R72.reuse, 0x1, PT ;  /* 0x000000014800780c */ /* 0x040fe40003f26270 */
[----:B------:R-:W-:Y:S02]  /*3a70*/  ISETP.GE.AND P0, PT, R72, 0x2, PT ;  /* 0x000000024800780c */ /* 0x000fe40003f06270 */
[C---:B------:R-:W-:Y:S02]  /*3a80*/  ISETP.LT.OR P4, PT, R22.reuse, 0x1, !P1 ;  /* 0x000000011600780c */ /* 0x040fe40004f81670 */
[C---:B------:R-:W-:Y:S02]  /*3a90*/  ISETP.LT.OR P5, PT, R22.reuse, 0x1, !P0 ;  /* 0x000000011600780c */ /* 0x040fe400047a1670 */
[C---:B------:R-:W-:Y:S02]  /*3aa0*/  ISETP.LT.OR P1, PT, R22.reuse, 0x9, !P1 ;  /* 0x000000091600780c */ /* 0x040fe40004f21670 */
[----:B------:R-:W-:-:S02]  /*3ab0*/  ISETP.LT.OR P0, PT, R22, 0x9, !P0 ;  /* 0x000000091600780c */ /* 0x000fc40004701670 */
[C---:B------:R-:W-:Y:S02]  /*3ac0*/  ISETP.GE.AND P3, PT, R72.reuse, 0x9, PT ;  /* 0x000000094800780c */ /* 0x040fe40003f66270 */
[----:B------:R-:W-:-:S03]  /*3ad0*/  ISETP.GE.AND P2, PT, R72, 0xa, PT ;  /* 0x0000000a4800780c */ /* 0x000fc60003f46270 */
[-C--:B------:R-:W-:Y:S02]  /*3ae0*/  @!P4 IMAD R3, R24, R56.reuse, RZ ;  /* 0x000000381803c224 */ /* 0x080fe400078e02ff */
[-C--:B------:R-:W-:Y:S02]  /*3af0*/  @!P5 IMAD R25, R25, R56.reuse, RZ ;  /* 0x000000381919d224 */ /* 0x080fe400078e02ff */
[-C--:B------:R-:W-:Y:S01]  /*3b00*/  @!P1 IMAD R9, R26, R56.reuse, RZ ;  /* 0x000000381a099224 */ /* 0x080fe200078e02ff */
[----:B------:R0:W-:Y:S01]  /*3b10*/  @!P4 STG.E.U8 desc[UR36][R6.64], R3 ;  /* 0x000000030600c986 */ /* 0x0001e2000c101124 */
[C---:B------:R-:W-:Y:S01]  /*3b20*/  ISETP.LT.OR P4, PT, R22.reuse, 0x1, !P3 ;  /* 0x000000011600780c */ /* 0x040fe20005f81670 */
[----:B------:R-:W-:Y:S02]  /*3b30*/  @!P0 IMAD R27, R27, R56, RZ ;  /* 0x000000381b1b8224 */ /* 0x000fe400078e02ff */
[----:B------:R-:W-:Y:S01]  /*3b40*/  @!P5 STG.E.U8 desc[UR36][R6.64+0x1], R25 ;  /* 0x000001190600d986 */ /* 0x000fe2000c101124 */
[----:B------:R-:W-:-:S02]  /*3b50*/  ISETP.LT.OR P5, PT, R22, 0x1, !P2 ;  /* 0x000000011600780c */ /* 0x000fc400057a1670 */
[C---:B------:R-:W-:Y:S01]  /*3b60*/  ISETP.LT.OR P2, PT, R22.reuse, 0x9, !P2 ;  /* 0x000000091600780c */ /* 0x040fe20005741670 */
[----:B------:R1:W-:Y:S01]  /*3b70*/  @!P1 STG.E.U8 desc[UR36][R4.64], R9 ;  /* 0x0000000904009986 */ /* 0x0003e2000c101124 */
[----:B------:R-:W-:Y:S02]  /*3b80*/  ISETP.LT.OR P1, PT, R22, 0x9, !P3 ;  /* 0x000000091600780c */ /* 0x000fe40005f21670 */
[C---:B------:R-:W-:Y:S01]  /*3b90*/  ISETP.GE.AND P3, PT, R72.reuse, 0x11, PT ;  /* 0x000000114800780c */ /* 0x040fe20003f66270 */
[----:B------:R-:W-:Y:S01]  /*3ba0*/  @!P0 STG.E.U8 desc[UR36][R4.64+0x1], R27 ;  /* 0x0000011b04008986 */ /* 0x000fe2000c101124 */
[----:B------:R-:W-:Y:S01]  /*3bb0*/  ISETP.GE.AND P0, PT, R72, 0x12, PT ;  /* 0x000000124800780c */ /* 0x000fe20003f06270 */
[----:B------:R-:W-:-:S04]  /*3bc0*/  @!P4 IMAD R11, R28, R56, RZ ;  /* 0x000000381c0bc224 */ /* 0x000fc800078e02ff */
[-C--:B------:R-:W-:Y:S01]  /*3bd0*/  @!P5 IMAD R29, R29, R56.reuse, RZ ;  /* 0x000000381d1dd224 */ /* 0x080fe200078e02ff */
[----:B------:R-:W-:Y:S01]  /*3be0*/  @!P4 STG.E.U8 desc[UR36][R6.64+0x8], R11 ;  /* 0x0000080b0600c986 */ /* 0x000fe2000c101124 */
[C---:B------:R-:W-:Y:S01]  /*3bf0*/  ISETP.LT.OR P4, PT, R22.reuse, 0x1, !P3 ;  /* 0x000000011600780c */ /* 0x040fe20005f81670 */
[-C--:B------:R-:W-:Y:S02]  /*3c00*/  @!P2 IMAD R31, R31, R56.reuse, RZ ;  /* 0x000000381f1fa224 */ /* 0x080fe400078e02ff */
[----:B------:R-:W-:Y:S01]  /*3c10*/  @!P5 STG.E.U8 desc[UR36][R6.64+0x9], R29 ;  /* 0x0000091d0600d986 */ /* 0x000fe2000c101124 */
[----:B------:R-:W-:Y:S01]  /*3c20*/  ISETP.LT.OR P5, PT, R22, 0x1, !P0 ;  /* 0x000000011600780c */ /* 0x000fe200047a1670 */
[----:B0-----:R-:W-:Y:S01]  /*3c30*/  @!P1 IMAD R3, R30, R56, RZ ;  /* 0x000000381e039224 */ /* 0x001fe200078e02ff */
[----:B------:R-:W-:Y:S01]  /*3c40*/  ISETP.LT.OR P0, PT, R22, 0x9, !P0 ;  /* 0x000000091600780c */ /* 0x000fe20004701670 */
[----:B------:R-:W-:Y:S01]  /*3c50*/  @!P2 STG.E.U8 desc[UR36][R4.64+0x9], R31 ;  /* 0x0000091f0400a986 */ /* 0x000fe2000c101124 */
[----:B------:R-:W-:-:S03]  /*3c60*/  ISETP.GE.AND P2, PT, R72, 0x19, PT ;  /* 0x000000194800780c */ /* 0x000fc60003f46270 */
[----:B------:R0:W-:Y:S01]  /*3c70*/  @!P1 STG.E.U8 desc[UR36][R4.64+0x8], R3 ;  /* 0x0000080304009986 */ /* 0x0001e2000c101124 */
[----:B------:R-:W-:Y:S01]  /*3c80*/  ISETP.LT.OR P1, PT, R22, 0x9, !P3 ;  /* 0x000000091600780c */ /* 0x000fe20005f21670 */
[----:B-1----:R-:W-:Y:S01]  /*3c90*/  @!P4 IMAD R9, R32, R56, RZ ;  /* 0x000000382009c224 */ /* 0x002fe200078e02ff */
[----:B------:R-:W-:-:S03]  /*3ca0*/  ISETP.GE.AND P3, PT, R72, 0x1a, PT ;  /* 0x0000001a4800780c */ /* 0x000fc60003f66270 */
[-C--:B------:R-:W-:Y:S01]  /*3cb0*/  @!P5 IMAD R33, R33, R56.reuse, RZ ;  /* 0x000000382121d224 */ /* 0x080fe200078e02ff */
[----:B------:R-:W-:Y:S01]  /*3cc0*/  @!P4 STG.E.U8 desc[UR36][R6.64+0x10], R9 ;  /* 0x000010090600c986 */ /* 0x000fe2000c101124 */
[C---:B------:R-:W-:Y:S01]  /*3cd0*/  ISETP.LT.OR P4, PT, R22.reuse, 0x1, !P3 ;  /* 0x000000011600780c */ /* 0x040fe20005f81670 */
[-C--:B------:R-:W-:Y:S01]  /*3ce0*/  @!P0 IMAD R35, R35, R56.reuse, RZ ;  /* 0x0000003823238224 */ /* 0x080fe200078e02ff */
[C---:B------:R-:W-:Y:S01]  /*3cf0*/  ISETP.LT.OR P3, PT, R22.reuse, 0x9, !P3 ;  /* 0x000000091600780c */ /* 0x040fe20005f61670 */
[----:B------:R-:W-:Y:S01]  /*3d00*/  @!P5 STG.E.U8 desc[UR36][R6.64+0x11], R33 ;  /* 0x000011210600d986 */ /* 0x000fe2000c101124 */
[----:B------:R-:W-:Y:S02]  /*3d10*/  ISETP.LT.OR P5, PT, R22, 0x1, !P2 ;  /* 0x000000011600780c */ /* 0x000fe400057a1670 */
[----:B0-----:R-:W-:Y:S01]  /*3d20*/  @!P1 IMAD R3, R34, R56, RZ ;  /* 0x0000003822039224 */ /* 0x001fe200078e02ff */
[----:B------:R-:W-:Y:S01]  /*3d30*/  @!P0 STG.E.U8 desc[UR36][R4.64+0x11], R35 ;  /* 0x0000112304008986 */ /* 0x000fe2000c101124 */
[----:B------:R-:W-:-:S02]  /*3d40*/  ISETP.LT.OR P2, PT, R22, 0x9, !P2 ;  /* 0x000000091600780c */ /* 0x000fc40005741670 */
[C---:B------:R-:W-:Y:S01]  /*3d50*/  ISETP.GE.AND P0, PT, R72.reuse, 0x21, PT ;  /* 0x000000214800780c */ /* 0x040fe20003f06270 */
[----:B------:R0:W-:Y:S01]  /*3d60*/  @!P1 STG.E.U8 desc[UR36][R4.64+0x10], R3 ;  /* 0x0000100304009986 */ /* 0x0001e2000c101124 */
[----:B------:R-:W-:Y:S01]  /*3d70*/  ISETP.GE.AND P1, PT, R72, 0x22, PT ;  /* 0x000000224800780c */ /* 0x000fe20003f26270 */
[-C--:B------:R-:W-:Y:S02]  /*3d80*/  @!P4 IMAD R37, R37, R56.reuse, RZ ;  /* 0x000000382525c224 */ /* 0x080fe400078e02ff */
[-C--:B------:R-:W-:Y:S02]  /*3d90*/  @!P3 IMAD R39, R39, R56.reuse, RZ ;  /* 0x000000382727b224 */ /* 0x080fe400078e02ff */
[-C--:B------:R-:W-:Y:S01]  /*3da0*/  @!P5 IMAD R11, R36, R56.reuse, RZ ;  /* 0x00000038240bd224 */ /* 0x080fe200078e02ff */
[----:B------:R-:W-:Y:S01]  /*3db0*/  @!P4 STG.E.U8 desc[UR36][R6.64+0x19], R37 ;  /* 0x000019250600c986 */ /* 0x000fe2000c101124 */
[C---:B------:R-:W-:Y:S02]  /*3dc0*/  ISETP.LT.OR P4, PT, R22.reuse, 0x1, !P0 ;  /* 0x000000011600780c */ /* 0x040fe40004781670 */
[C---:B------:R-:W-:Y:S01]  /*3dd0*/  ISETP.LT.OR P0, PT, R22.reuse, 0x9, !P0 ;  /* 0x000000091600780c */ /* 0x040fe20004701670 */
[----:B------:R-:W-:Y:S01]  /*3de0*/  @!P5 STG.E.U8 desc[UR36][R6.64+0x18], R11 ;  /* 0x0000180b0600d986 */ /* 0x000fe2000c101124 */
[----:B------:R-:W-:Y:S01]  /*3df0*/  ISETP.LT.OR P5, PT, R22, 0x1, !P1 ;  /* 0x000000011600780c */ /* 0x000fe20004fa1670 */
[----:B0-----:R-:W-:Y:S01]  /*3e00*/  @!P2 IMAD R3, R38, R56, RZ ;  /* 0x000000382603a224 */ /* 0x001fe200078e02ff */
[----:B------:R-:W-:Y:S01]  /*3e10*/  ISETP.LT.OR P1, PT, R22, 0x9, !P1 ;  /* 0x000000091600780c */ /* 0x000fe20004f21670 */
[----:B------:R-:W-:Y:S01]  /*3e20*/  @!P3 STG.E.U8 desc[UR36][R4.64+0x19], R39 ;  /* 0x000019270400b986 */ /* 0x000fe2000c101124 */
[----:B------:R-:W-:-:S03]  /*3e30*/  ISETP.GE.AND P3, PT, R72, 0x29, PT ;  /* 0x000000294800780c */ /* 0x000fc60003f66270 */
[----:B------:R0:W-:Y:S01]  /*3e40*/  @!P2 STG.E.U8 desc[UR36][R4.64+0x18], R3 ;  /* 0x000018030400a986 */ /* 0x0001e2000c101124 */
[----:B------:R-:W-:Y:S01]  /*3e50*/  ISETP.GE.AND P2, PT, R72, 0x2a, PT ;  /* 0x0000002a4800780c */ /* 0x000fe20003f46270 */
[----:B------:R-:W-:-:S04]  /*3e60*/  @!P4 IMAD R9, R40, R56, RZ ;  /* 0x000000382809c224 */ /* 0x000fc800078e02ff */
[-C--:B------:R-:W-:Y:S01]  /*3e70*/  @!P5 IMAD R41, R41, R56.reuse, RZ ;  /* 0x000000382929d224 */ /* 0x080fe200078e02ff */
[----:B------:R-:W-:Y:S01]  /*3e80*/  @!P4 STG.E.U8 desc[UR36][R6.64+0x20], R9 ;  /* 0x000020090600c986 */ /* 0x000fe2000c101124 */
[C---:B------:R-:W-:Y:S01]  /*3e90*/  ISETP.LT.OR P4, PT, R22.reuse, 0x1, !P3 ;  /* 0x000000011600780c */ /* 0x040fe20005f81670 */
[-C--:B------:R-:W-:Y:S01]  /*3ea0*/  @!P1 IMAD R43, R43, R56.reuse, RZ ;  /* 0x000000382b2b9224 */ /* 0x080fe200078e02ff */
        /* <DEDUP_REMOVED lines=25> */
[----:B------:R1:W-:Y:S01]  /*4040*/  @!P4 STG.E.U8 desc[UR36][R6.64+0x30], R9 ;  /* 0x000030090600c986 */ /* 0x0003e2000c101124 */
[C---:B------:R-:W-:Y:S01]  /*4050*/  ISETP.LT.OR P4, PT, R22.reuse, 0x1, !P2 ;  /* 0x000000011600780c */ /* 0x040fe20005781670 */
[-C--:B------:R-:W-:Y:S01]  /*4060*/  @!P0 IMAD R51, R51, R56.reuse, RZ ;  /* 0x0000003833338224 */ /* 0x080fe200078e02ff */
[C---:B------:R-:W-:Y:S01]  /*4070*/  ISETP.LT.OR P2, PT, R22.reuse, 0x9, !P2 ;  /* 0x000000091600780c */ /* 0x040fe20005741670 */
[----:B------:R2:W-:Y:S01]  /*4080*/  @!P5 STG.E.U8 desc[UR36][R6.64+0x31], R49 ;  /* 0x000031310600d986 */ /* 0x0005e2000c101124 */
[----:B------:R-:W-:Y:S01]  /*4090*/  ISETP.LT.OR P5, PT, R22, 0x1, !P3 ;  /* 0x000000011600780c */ /* 0x000fe20005fa1670 */
[-C--:B0-----:R-:W-:Y:S01]  /*40a0*/  @!P1 IMAD R3, R50, R56.reuse, RZ ;  /* 0x0000003832039224 */ /* 0x081fe200078e02ff */
[----:B------:R-:W-:Y:S01]  /*40b0*/  ISETP.LT.OR P3, PT, R22, 0x9, !P3 ;  /* 0x000000091600780c */ /* 0x000fe20005f61670 */
[----:B------:R2:W-:Y:S04]  /*40c0*/  @!P0 STG.E.U8 desc[UR36][R4.64+0x31], R51 ;  /* 0x0000313304008986 */ /* 0x0005e8000c101124 */
[----:B------:R2:W-:Y:S02]  /*40d0*/  @!P1 STG.E.U8 desc[UR36][R4.64+0x30], R3 ;  /* 0x0000300304009986 */ /* 0x0005e4000c101124 */
[----:B------:R-:W-:-:S02]  /*40e0*/  @!P4 IMAD R11, R52, R56, RZ ;  /* 0x00000038340bc224 */ /* 0x000fc400078e02ff */
[-C--:B-1----:R-:W-:Y:S02]  /*40f0*/  @!P2 IMAD R9, R54, R56.reuse, RZ ;  /* 0x000000383609a224 */ /* 0x082fe400078e02ff */
[-C--:B------:R-:W-:Y:S01]  /*4100*/  @!P5 IMAD R53, R53, R56.reuse, RZ ;  /* 0x000000383535d224 */ /* 0x080fe200078e02ff */
[----:B------:R2:W-:Y:S01]  /*4110*/  @!P4 STG.E.U8 desc[UR36][R6.64+0x38], R11 ;  /* 0x0000380b0600c986 */ /* 0x0005e2000c101124 */
[----:B------:R-:W-:-:S03]  /*4120*/  @!P3 IMAD R55, R55, R56, RZ ;  /* 0x000000383737b224 */ /* 0x000fc600078e02ff */
[----:B------:R2:W-:Y:S04]  /*4130*/  @!P5 STG.E.U8 desc[UR36][R6.64+0x39], R53 ;  /* 0x000039350600d986 */ /* 0x0005e8000c101124 */
[----:B------:R2:W-:Y:S04]  /*4140*/  @!P2 STG.E.U8 desc[UR36][R4.64+0x38], R9 ;  /* 0x000038090400a986 */ /* 0x0005e8000c101124 */
[----:B------:R2:W-:Y:S02]  /*4150*/  @!P3 STG.E.U8 desc[UR36][R4.64+0x39], R55 ;  /* 0x000039370400b986 */ /* 0x0005e4000c101124 */
.L_x_98:
[----:B------:R-:W-:Y:S05]  /*4160*/  BSYNC B0 ;  /* 0x0000000000007941 */ /* 0x000fea0003800000 */
.L_x_32:
[----:B012-4-:R-:W2:Y:S01]  /*4170*/  LDL.64 R4, [R1] ;  /* 0x0000000001047983 */ /* 0x017ea20000100a00 */
[----:B------:R-:W-:Y:S01]  /*4180*/  ULDC.64 UR4, c[0x0][0x650] ;  /* 0x0001940000047ab9 */ /* 0x000fe20000000a00 */
[----:B------:R-:W-:Y:S02]  /*4190*/  IMAD.U32 R0, RZ, RZ, UR44 ;  /* 0x0000002cff007e24 */ /* 0x000fe4000f8e00ff */
[----:B------:R-:W-:Y:S02]  /*41a0*/  IMAD.MOV.U32 R22, RZ, RZ, -0x1 ;  /* 0xffffffffff167424 */ /* 0x000fe400078e00ff */
[----:B------:R0:W-:Y:S01]  /*41b0*/  SYNCS.ARRIVE.TRANS64.A1T0 RZ, [R0+UR48], RZ ;  /* 0x000000ff00ff79a7 */ /* 0x0001e20008100030 */
[----:B------:R-:W-:Y:S02]  /*41c0*/  IMAD.MOV.U32 R19, RZ, RZ, -0x1 ;  /* 0xffffffffff137424 */ /* 0x000fe400078e00ff */
[----:B------:R-:W-:Y:S01]  /*41d0*/  IMAD.MOV.U32 R18, RZ, RZ, -0x1 ;  /* 0xffffffffff127424 */ /* 0x000fe200078e00ff */
[----:B0-----:R-:W-:-:S02]  /*41e0*/  PRMT R0, RZ, 0x7610, R0 ;  /* 0x00007610ff007816 */ /* 0x001fc40000000000 */
[----:B--2---:R-:W-:-:S05]  /*41f0*/  LEA R16, P0, R4, R16, 0x1 ;  /* 0x0000001004107211 */ /* 0x004fca00078008ff */
[----:B------:R-:W-:Y:S01]  /*4200*/  IMAD.X R17, R64, 0x1, R17, P0 ;  /* 0x0000000140117824 */ /* 0x000fe200000e0611 */
[----:B------:R-:W-:-:S04]  /*4210*/  ISETP.GE.U32.AND P0, PT, R16, UR4, PT ;  /* 0x0000000410007c0c */ /* 0x000fc8000bf06070 */
[----:B------:R-:W-:-:S13]  /*4220*/  ISETP.GE.U32.AND.EX P0, PT, R17, UR5, PT, P0 ;  /* 0x0000000511007c0c */ /* 0x000fda000bf06100 */
[----:B------:R-:W-:Y:S05]  /*4230*/  @P0 BRA `(.L_x_99) ;  /* 0x00000004004c0947 */ /* 0x000fea0003800000 */
[----:B------:R-:W0:Y:S01]  /*4240*/  LDC.64 R10, c[0x0][0x628] ;  /* 0x00018a00ff0a7b82 */ /* 0x000e220000000a00 */
[----:B------:R-:W1:Y:S01]  /*4250*/  S2R R12, SR_CTAID.X ;  /* 0x00000000000c7919 */ /* 0x000e620000002500 */
[----:B------:R-:W-:Y:S02]  /*4260*/  IMAD.MOV.U32 R8, RZ, RZ, R16 ;  /* 0x000000ffff087224 */ /* 0x000fe400078e0010 */
[----:B------:R-:W-:Y:S01]  /*4270*/  IMAD.MOV.U32 R9, RZ, RZ, R17 ;  /* 0x000000ffff097224 */ /* 0x000fe200078e0011 */
[----:B------:R-:W2:Y:S03]  /*4280*/  S2R R19, SR_CTAID.Y ;  /* 0x0000000000137919 */ /* 0x000ea60000002600 */
[----:B------:R-:W3:Y:S08]  /*4290*/  LDC R0, c[0x0][0x630] ;  /* 0x00018c00ff007b82 */ /* 0x000ef00000000800 */
[----:B------:R-:W4:Y:S01]  /*42a0*/  LDC.64 R14, c[0x0][0x620] ;  /* 0x00018800ff0e7b82 */ /* 0x000f220000000a00 */
[----:B0-----:R-:W-:-:S04]  /*42b0*/  ISETP.NE.U32.AND P0, PT, R10, RZ, PT ;  /* 0x000000ff0a00720c */ /* 0x001fc80003f05070 */
[----:B------:R-:W-:-:S13]  /*42c0*/  ISETP.NE.AND.EX P0, PT, R11, RZ, PT, P0 ;  /* 0x000000ff0b00720c */ /* 0x000fda0003f05300 */
[----:B-1234-:R-:W-:Y:S05]  /*42d0*/  @!P0 BRA `(.L_x_100) ;  /* 0x0000000000288947 */ /* 0x01efea0003800000 */
[----:B------:R-:W0:Y:S02]  /*42e0*/  LDC R3, c[0x0][0x634] ;  /* 0x00018d00ff037b82 */ /* 0x000e240000000800 */
[----:B0-----:R-:W-:-:S05]  /*42f0*/  IADD3 R3, P0, R16, R3, RZ ;  /* 0x0000000310037210 */ /* 0x001fca0007f1e0ff */
        /* <DEDUP_REMOVED lines=8> */
.L_x_100:
[-CC-:B------:R-:W-:Y:S01]  /*4380*/  SHF.R.U64 R18, R8, R0.reuse, R9.reuse ;  /* 0x0000000008127219 */ /* 0x180fe20000001209 */
[----:B------:R-:W0:Y:S01]  /*4390*/  LDC.64 R24, c[0x0][0x640] ;  /* 0x00019000ff187b82 */ /* 0x000e220000000a00 */
[----:B------:R-:W-:Y:S01]  /*43a0*/  SHF.R.U32.HI R0, RZ, R0, R9 ;  /* 0x00000000ff007219 */ /* 0x000fe20000011609 */
[----:B------:R-:W-:Y:S01]  /*43b0*/  ULDC UR4, c[0x0][0x150] ;  /* 0x0000540000047ab9 */ /* 0x000fe20000000800 */
[----:B------:R-:W-:Y:S02]  /*43c0*/  IADD3 R3, P0, RZ, -R18, RZ ;  /* 0x80000012ff037210 */ /* 0x000fe40007f1e0ff */
[----:B------:R-:W-:-:S03]  /*43d0*/  I2FP.F32.U32 R7, R12 ;  /* 0x0000000c00077245 */ /* 0x000fc60000201000 */
[----:B------:R-:W1:Y:S01]  /*43e0*/  LDC R6, c[0x0][0x618] ;  /* 0x00018600ff067b82 */ /* 0x000e620000000800 */
[----:B------:R-:W-:Y:S02]  /*43f0*/  IMAD.X R5, RZ, RZ, ~R0, P0 ;  /* 0x000000ffff057224 */ /* 0x000fe400000e0e00 */
[----:B------:R-:W-:Y:S01]  /*4400*/  FMUL R7, R7, UR4 ;  /* 0x0000000407077c20 */ /* 0x000fe20008400000 */
[----:B------:R-:W-:Y:S01]  /*4410*/  ULDC UR4, c[0x0][0x154] ;  /* 0x0000550000047ab9 */ /* 0x000fe20000000800 */
[-C--:B------:R-:W-:Y:S02]  /*4420*/  IMAD R0, R5, R14.reuse, RZ ;  /* 0x0000000e05007224 */ /* 0x080fe400078e02ff */
[C---:B------:R-:W-:Y:S01]  /*4430*/  IMAD.WIDE.U32 R4, R3.reuse, R14, R16 ;  /* 0x0000000e03047225 */ /* 0x040fe200078e0010 */
[----:B------:R-:W2:Y:S01]  /*4440*/  LDC R11, c[0x0][0x608] ;  /* 0x00018200ff0b7b82 */ /* 0x000ea20000000800 */
[----:B------:R-:W3:Y:S02]  /*4450*/  F2I.U32.TRUNC.NTZ R7, R7 ;  /* 0x0000000700077305 */ /* 0x000ee4000020f000 */
[----:B------:R-:W-:-:S04]  /*4460*/  IMAD R3, R3, R15, R0 ;  /* 0x0000000f03037224 */ /* 0x000fc800078e0200 */
[----:B------:R-:W-:Y:S01]  /*4470*/  IMAD.IADD R3, R5, 0x1, R3 ;  /* 0x0000000105037824 */ /* 0x000fe200078e0203 */
[----:B------:R-:W4:Y:S01]  /*4480*/  LDC R8, c[0x0][0x658] ;  /* 0x00019600ff087b82 */ /* 0x000f220000000800 */
[----:B------:R-:W-:Y:S02]  /*4490*/  I2FP.F32.U32 R5, R19 ;  /* 0x0000001300057245 */ /* 0x000fe40000201000 */
[----:B0-----:R-:W-:-:S04]  /*44a0*/  ISETP.NE.U32.AND P0, PT, R24, RZ, PT ;  /* 0x000000ff1800720c */ /* 0x001fc80003f05070 */
[----:B------:R-:W-:Y:S01]  /*44b0*/  ISETP.NE.AND.EX P0, PT, R25, RZ, PT, P0 ;  /* 0x000000ff1900720c */ /* 0x000fe20003f05300 */
[----:B------:R-:W0:Y:S01]  /*44c0*/  LDC R9, c[0x0][0x144] ;  /* 0x00005100ff097b82 */ /* 0x000e220000000800 */
[-C--:B-1----:R-:W-:Y:S01]  /*44d0*/  SHF.R.U64 R13, R4, R6.reuse, R3 ;  /* 0x00000006040d7219 */ /* 0x082fe20000001203 */
[----:B---3--:R-:W-:Y:S01]  /*44e0*/  IMAD.MOV R7, RZ, RZ, -R7 ;  /* 0x000000ffff077224 */ /* 0x008fe200078e0a07 */
[----:B------:R-:W-:Y:S01]  /*44f0*/  SHF.R.U32.HI R0, RZ, R6, R3 ;  /* 0x00000006ff007219 */ /* 0x000fe20000011603 */
[----:B------:R-:W-:-:S04]  /*4500*/  FMUL R6, R5, UR4 ;  /* 0x0000000405067c20 */ /* 0x000fc80008400000 */
[----:B------:R-:W1:Y:S01]  /*4510*/  LDC R20, c[0x0][0x148] ;  /* 0x00005200ff147b82 */ /* 0x000e620000000800 */
[----:B------:R3:W0:Y:S01]  /*4520*/  F2I.U32.TRUNC.NTZ R14, R6 ;  /* 0x00000006000e7305 */ /* 0x000622000020f000 */
[-CC-:B--2---:R-:W-:Y:S02]  /*4530*/  SHF.R.U64 R10, R13, R11.reuse, R0.reuse ;  /* 0x0000000b0d0a7219 */ /* 0x184fe40000001200 */
[----:B------:R-:W-:-:S04]  /*4540*/  SHF.R.U32.HI R3, RZ, R11, R0 ;  /* 0x0000000bff037219 */ /* 0x000fc80000011600 */
[----:B------:R-:W2:Y:S01]  /*4550*/  LDC R21, c[0x0][0x648] ;  /* 0x00019200ff157b82 */ /* 0x000ea20000000800 */
[-CC-:B----4-:R-:W-:Y:S02]  /*4560*/  SHF.R.U64 R15, R10, R8.reuse, R3.reuse ;  /* 0x000000080a0f7219 */ /* 0x190fe40000001203 */
[----:B------:R-:W-:-:S03]  /*4570*/  SHF.R.U32.HI R5, RZ, R8, R3 ;  /* 0x00000008ff057219 */ /* 0x000fc60000011603 */
[----:B------:R-:W-:Y:S02]  /*4580*/  IMAD.MOV.U32 R4, RZ, RZ, R15 ;  /* 0x000000ffff047224 */ /* 0x000fe400078e000f */
[----:B------:R-:W4:Y:S01]  /*4590*/  LDC R26, c[0x0][0x638] ;  /* 0x00018e00ff1a7b82 */ /* 0x000f220000000800 */
[----:B0-----:R-:W-:-:S07]  /*45a0*/  IMAD R22, R9, R7, R12 ;  /* 0x0000000709167224 */ /* 0x001fce00078e020c */
[----:B------:R-:W0:Y:S08]  /*45b0*/  LDC R27, c[0x0][0x610] ;  /* 0x00018400ff1b7b82 */ /* 0x000e300000000800 */
[----:B------:R-:W0:Y:S01]  /*45c0*/  LDC R28, c[0x0][0x600] ;  /* 0x00018000ff1c7b82 */ /* 0x000e220000000800 */
[----:B-1-3--:R-:W-:Y:S05]  /*45d0*/  @!P0 BRA `(.L_x_101) ;  /* 0x0000000000288947 */ /* 0x00afea0003800000 */
[----:B------:R-:W1:Y:S02]  /*45e0*/  LDC R0, c[0x0][0x64c] ;  /* 0x00019300ff007b82 */ /* 0x000e640000000800 */
[----:B-1----:R-:W-:-:S05]  /*45f0*/  IADD3 R3, P0, R15, R0, RZ ;  /* 0x000000000f037210 */ /* 0x002fca0007f1e0ff */
        /* <DEDUP_REMOVED lines=8> */
.L_x_101:
[----:B------:R-:W-:Y:S01]  /*4680*/  ISETP.NE.AND P0, PT, R2, 0x1, PT ;  /* 0x000000010200780c */ /* 0x000fe20003f05270 */
[----:B------:R-:W-:Y:S01]  /*4690*/  IMAD.MOV R14, RZ, RZ, -R14 ;  /* 0x000000ffff0e7224 */ /* 0x000fe200078e0a0e */
[----:B--2---:R-:W-:Y:S02]  /*46a0*/  SHF.R.U64 R0, R4, R21, R5 ;  /* 0x0000001504007219 */ /* 0x004fe40000001205 */
[----:B------:R-:W-:Y:S02]  /*46b0*/  LOP3.LUT R3, R10, R65, RZ, 0xc0, !PT ;  /* 0x000000410a037212 */ /* 0x000fe400078ec0ff */
[----:B------:R-:W-:Y:S01]  /*46c0*/  LOP3.LUT R13, R13, R66, RZ, 0xc0, !PT ;  /* 0x000000420d0d7212 */ /* 0x000fe200078ec0ff */
[----:B------:R-:W-:Y:S02]  /*46d0*/  IMAD.MOV R4, RZ, RZ, -R0 ;  /* 0x000000ffff047224 */ /* 0x000fe400078e0a00 */
[----:B------:R-:W-:Y:S02]  /*46e0*/  IMAD R3, R62, R0, R3 ;  /* 0x000000003e037224 */ /* 0x000fe400078e0203 */
[----:B----4-:R-:W-:-:S02]  /*46f0*/  IMAD R0, R4, R26, R15 ;  /* 0x0000001a04007224 */ /* 0x010fc400078e020f */
[----:B------:R-:W-:Y:S02]  /*4700*/  @P0 IMAD R22, R20, R14, R19 ;  /* 0x0000000e14160224 */ /* 0x000fe400078e0213 */
[----:B------:R-:W-:Y:S02]  /*4710*/  IMAD.MOV.U32 R4, RZ, RZ, 0x1 ;  /* 0x00000001ff047424 */ /* 0x000fe400078e00ff */
[----:B0-----:R-:W-:Y:S02]  /*4720*/  IMAD R22, R3, R27, R22 ;  /* 0x0000001b03167224 */ /* 0x001fe400078e0216 */
[----:B------:R-:W-:Y:S01]  /*4730*/  IMAD R3, R0, R28, R13 ;  /* 0x0000001c00037224 */ /* 0x000fe200078e020d */
[----:B------:R-:W-:-:S04]  /*4740*/  PRMT R0, R4, 0x7610, R0 ;  /* 0x0000761004007816 */ /* 0x000fc80000000000 */
[----:B------:R-:W-:Y:S02]  /*4750*/  SEL R19, R3, R22, !P0 ;  /* 0x0000001603137207 */ /* 0x000fe40004000000 */
[----:B------:R-:W-:-:S07]  /*4760*/  SEL R22, R22, R3, !P0 ;  /* 0x0000000316167207 */ /* 0x000fce0004000000 */
.L_x_99:
[----:B------:R-:W-:Y:S01]  /*4770*/  UIMAD.WIDE.U32 UR4, UR38, 0x24924925, URZ ;  /* 0x24924925260478a5 */ /* 0x000fe2000f8e003f */
[----:B------:R-:W-:Y:S02]  /*4780*/  LOP3.LUT P0, RZ, R0, 0xff, RZ, 0xc0, !PT ;  /* 0x000000ff00ff7812 */ /* 0x000fe4000780c0ff */
[----:B------:R-:W-:Y:S01]  /*4790*/  LOP3.LUT R69, R69, 0x1, RZ, 0x3c, !PT ;  /* 0x0000000145457812 */ /* 0x000fe200078e3cff */
[----:B------:R-:W-:-:S04]  /*47a0*/  UIADD3 UR4, UR38, -UR5, URZ ;  /* 0x8000000526047290 */ /* 0x000fc8000fffe03f */
[----:B------:R-:W-:-:S04]  /*47b0*/  ULEA.HI UR4, UR4, UR5, URZ, 0x1f ;  /* 0x0000000504047291 */ /* 0x000fc8000f8ff83f */
[----:B------:R-:W-:-:S04]  /*47c0*/  USHF.R.U32.HI UR4, URZ, 0x2, UR4 ;  /* 0x000000023f047899 */ /* 0x000fc80008011604 */
[----:B------:R-:W-:Y:S01]  /*47d0*/  UIMAD UR38, UR4, -0x7, UR38 ;  /* 0xfffffff9042678a4 */ /* 0x000fe2000f8e0226 */
[----:B------:R-:W-:Y:S11]  /*47e0*/  @P0 BRA `(.L_x_102) ;  /* 0xffffffcc007c0947 */ /* 0x000ff6000383ffff */
[----:B------:R-:W-:Y:S05]  /*47f0*/  EXIT ;  /* 0x000000000000794d */ /* 0x000fea0003800000 */
.L_x_13:
[----:B------:R-:W-:-:S08]  /*4800*/  ISETP.NE.AND P0, PT, R14, RZ, PT ;  /* 0x000000ff0e00720c */ /* 0x000fd00003f05270 */
[----:B0-----:R-:W0:-:S00]  /*4810*/  USETMAXREG.DEALLOC.CTAPOOL 0x28 ;  /* 0x00000028000079c8 */ /* 0x001e0000080e0500 */
[----:B------:R-:W-:Y:S05]  /*4820*/  @P0 EXIT ;  /* 0x000000000000094d */ /* 0x000fea0003800000 */
[----:B0-----:R-:W-:Y:S01]  /*4830*/  LOP3.LUT P0, RZ, R3, 0xff, RZ, 0xc0, !PT ;  /* 0x000000ff03ff7812 */ /* 0x001fe2000780c0ff */
[----:B------:R-:W-:Y:S02]  /*4840*/  IMAD.MOV.U32 R3, RZ, RZ, 0x1 ;  /* 0x00000001ff037424 */ /* 0x000fe400078e00ff */
[----:B------:R-:W-:-:S10]  /*4850*/  IMAD.MOV.U32 R8, RZ, RZ, RZ ;  /* 0x000000ffff087224 */ /* 0x000fd400078e00ff */
[----:B------:R-:W-:Y:S05]  /*4860*/  @!P0 BRA `(.L_x_103) ;  /* 0x0000000c003c8947 */ /* 0x000fea0003800000 */
[----:B------:R-:W-:Y:S01]  /*4870*/  LOP3.LUT P0, RZ, R5, 0x1f, RZ, 0xc0, !PT ;  /* 0x0000001f05ff7812 */ /* 0x000fe2000780c0ff */
[----:B------:R-:W-:Y:S01]  /*4880*/  ULDC UR5, c[0x0][0x658] ;  /* 0x0001960000057ab9 */ /* 0x000fe20000000800 */
[----:B------:R-:W-:Y:S01]  /*4890*/  UMOV UR6, 0xffffffff ;  /* 0xffffffff00067882 */ /* 0x000fe20000000000 */
[----:B------:R-:W-:Y:S01]  /*48a0*/  BSSY B0, `(.L_x_103) ;  /* 0x00000cb000007945 */ /* 0x000fe20003800000 */
[----:B------:R-:W-:Y:S01]  /*48b0*/  USHF.L.U32 UR6, UR6, UR5, URZ ;  /* 0x0000000506067299 */ /* 0x000fe2000800063f */
[C---:B------:R-:W-:Y:S01]  /*48c0*/  ISETP.NE.AND P2, PT, R4.reuse, RZ, PT ;  /* 0x000000ff0400720c */ /* 0x040fe20003f45270 */
[----:B------:R-:W-:Y:S01]  /*48d0*/  UMOV UR7, 0x1 ;  /* 0x0000000100077882 */ /* 0x000fe20000000000 */
[----:B------:R-:W-:Y:S01]  /*48e0*/  ISETP.NE.OR P0, PT, R4, RZ, !P0 ;  /* 0x000000ff0400720c */ /* 0x000fe20004705670 */
[----:B------:R-:W-:Y:S01]  /*48f0*/  IMAD.MOV.U32 R10, RZ, RZ, 0x1 ;  /* 0x00000001ff0a7424 */ /* 0x000fe200078e00ff */
[----:B------:R-:W-:Y:S01]  /*4900*/  LOP3.LUT R9, R23, 0x2, RZ, 0xfc, !PT ;  /* 0x0000000217097812 */ /* 0x000fe200078efcff */
[----:B------:R-:W-:Y:S01]  /*4910*/  IMAD.MOV.U32 R3, RZ, RZ, 0x1 ;  /* 0x00000001ff037424 */ /* 0x000fe200078e00ff */
[----:B------:R-:W-:Y:S01]  /*4920*/  ULDC UR4, c[0x0][0x600] ;  /* 0x0001800000047ab9 */ /* 0x000fe20000000800 */
[----:B------:R-:W-:Y:S01]  /*4930*/  IMAD.MOV.U32 R8, RZ, RZ, RZ ;  /* 0x000000ffff087224 */ /* 0x000fe200078e00ff */
[----:B------:R-:W-:-:S02]  /*4940*/  USHF.L.U32 UR13, UR7, UR5, URZ ;  /* 0x00000005070d7299 */ /* 0x000fc4000800063f */
[----:B------:R-:W-:Y:S02]  /*4950*/  UIADD3 UR21, UR40, 0x1, URZ ;  /* 0x0000000128157890 */ /* 0x000fe4000fffe03f */
[----:B------:R-:W-:Y:S02]  /*4960*/  UIADD3 UR4, UR4, -0x1, URZ ;  /* 0xffffffff04047890 */ /* 0x000fe4000fffe03f */
[----:B------:R-:W-:Y:S01]  /*4970*/  ULOP3.LUT UR5, URZ, UR6, URZ, 0x33, !UPT ;  /* 0x000000063f057292 */ /* 0x000fe2000f8e333f */
[----:B------:R-:W-:-:S11]  /*4980*/  ULDC.64 UR22, c[0x0][0x198] ;  /* 0x0000660000167ab9 */ /* 0x000fd60000000a00 */
.L_x_115:
[----:B------:R-:W-:-:S03]  /*4990*/  UMOV UR6, 0xffffffff ;  /* 0xffffffff00067882 */ /* 0x000fc60000000000 */
[----:B------:R-:W-:Y:S05]  /*49a0*/  BRA.DIV UR6, `(.L_x_104) ;  /* 0x0000001206747947 */ /* 0x000fea000b800000 */
[----:B------:R-:W-:-:S13]  /*49b0*/  ELECT P6, URZ, PT ;  /* 0x00000000003f782f */ /* 0x000fda00038c0000 */
.L_x_131:
[----:B------:R-:W0:Y:S01]  /*49c0*/  LDC R4, c[0x0][0x28c] ;  /* 0x0000a300ff047b82 */ /* 0x000e220000000800 */
[----:B------:R-:W-:Y:S01]  /*49d0*/  BSSY B1, `(.L_x_105) ;  /* 0x0000041000017945 */ /* 0x000fe20003800000 */
[----:B0-----:R-:W-:-:S13]  /*49e0*/  ISETP.LT.OR P6, PT, R4, 0x1, !P6 ;  /* 0x000000010400780c */ /* 0x001fda00077c1670 */
[----:B------:R-:W-:Y:S05]  /*49f0*/  @P6 BRA `(.L_x_106) ;  /* 0x0000000000f86947 */ /* 0x000fea0003800000 */
[----:B------:R-:W-:Y:S02]  /*4a00*/  IMAD.SHL.U32 R22, R22, 0x40, RZ ;  /* 0x0000004016167824 */ /* 0x000fe400078e00ff */
[----:B------:R-:W-:Y:S02]  /*4a10*/  IMAD.SHL.U32 R19, R19, 0x40, RZ ;  /* 0x0000004013137824 */ /* 0x000fe400078e00ff */
[----:B------:R-:W-:Y:S02]  /*4a20*/  IMAD.MOV.U32 R13, RZ, RZ, RZ ;  /* 0x000000ffff0d7224 */ /* 0x000fe400078e00ff */
[----:B------:R-:W-:Y:S02]  /*4a30*/  IMAD.U32 R14, RZ, RZ, UR21 ;  /* 0x00000015ff0e7e24 */ /* 0x000fe4000f8e00ff */
[----:B------:R-:W-:Y:S02]  /*4a40*/  IMAD.MOV.U32 R4, RZ, RZ, R3 ;  /* 0x000000ffff047224 */ /* 0x000fe400078e0003 */
[----:B------:R-:W-:-:S07]  /*4a50*/  IMAD.MOV.U32 R5, RZ, RZ, R8 ;  /* 0x000000ffff057224 */ /* 0x000fce00078e0008 */
.L_x_110:
[----:B------:R-:W0:Y:S01]  /*4a60*/  S2R R7, SR_CgaCtaId ;  /* 0x0000000000077919 */ /* 0x000e220000008800 */
[----:B------:R-:W-:-:S04]  /*4a70*/  MOV R6, 0x400 ;  /* 0x0000040000067802 */ /* 0x000fc80000000f00 */
[----:B0-----:R-:W-:Y:S02]  /*4a80*/  LEA R12, R7, R6, 0x18 ;  /* 0x00000006070c7211 */ /* 0x001fe400078ec0ff */
[----:B------:R-:W-:Y:S01]  /*4a90*/  SHF.L.U32 R6, R4, 0x1f, RZ ;  /* 0x0000001f04067819 */ /* 0x000fe200000006ff */
[----:B------:R-:W0:Y:S02]  /*4aa0*/  @!P2 LDC R7, c[0x0][0x500] ;  /* 0x00014000ff07ab82 */ /* 0x000e240000000800 */
[----:B------:R-:W-:-:S04]  /*4ab0*/  IMAD R11, R5, 0x8, R12 ;  /* 0x00000008050b7824 */ /* 0x000fc800078e020c */
[----:B------:R-:W1:Y:S02]  /*4ac0*/  SYNCS.PHASECHK.TRANS64.TRYWAIT P1, [R11+URZ+0x38], R6 ;  /* 0x000038060b0075a7 */ /* 0x000e64000802017f */
[----:B-1----:R-:W-:Y:S05]  /*4ad0*/  @!P1 BRA `(.L_x_107) ;  /* 0x0000001000489947 */ /* 0x002fea0003800000 */
.L_x_132:
[----:B-1----:R-:W-:Y:S01]  /*4ae0*/  PRMT R6, R9, 0x9910, RZ ;  /* 0x0000991009067816 */ /* 0x002fe200000000ff */
[----:B0-----:R0:W-:Y:S03]  /*4af0*/  @!P2 SYNCS.ARRIVE.TRANS64 RZ, [R11+URZ], R7 ;  /* 0x000000070bffa9a7 */ /* 0x0011e6000800003f */
[----:B------:R-:W-:-:S13]  /*4b00*/  ISETP.NE.AND P1, PT, R6, 0x2, PT ;  /* 0x000000020600780c */ /* 0x000fda0003f25270 */
[----:B0-----:R-:W-:Y:S05]  /*4b10*/  @P1 BRA `(.L_x_108) ;  /* 0x0000000000041947 */ /* 0x001fea0003800000 */
[----:B------:R-:W-:Y:S01]  /*4b20*/  BPT.TRAP 0x1 ;  /* 0x000000040000795c */ /* 0x000fe20000300000 */
.L_x_108:
[----:B------:R-:W-:Y:S05]  /*4b30*/  @P0 BRA `(.L_x_109) ;  /* 0x0000000000040947 */ /* 0x000fea0003800000 */
[----:B------:R-:W-:Y:S01]  /*4b40*/  BPT.TRAP 0x1 ;  /* 0x000000040000795c */ /* 0x000fe20000300000 */
.L_x_109:
[----:B------:R-:W-:Y:S01]  /*4b50*/  IMAD R12, R5, 0x4000, R12 ;  /* 0x00004000050c7824 */ /* 0x000fe200078e020c */
[----:B------:R-:W-:Y:S01]  /*4b60*/  R2UR UR34, R13 ;  /* 0x000000000d2272ca */ /* 0x000fe200000e0000 */
[----:B------:R-:W-:Y:S01]  /*4b70*/  VIADD R14, R14, 0xffffffff ;  /* 0xffffffff0e0e7836 */ /* 0x000fe20000000000 */
[----:B------:R-:W-:Y:S01]  /*4b80*/  R2UR UR33, R11 ;  /* 0x000000000b2172ca */ /* 0x000fe200000e0000 */
[----:B------:R-:W-:Y:S01]  /*4b90*/  UIADD3 UR6, UP0, UR22, 0xf0, URZ ;  /* 0x000000f016067890 */ /* 0x000fe2000ff1e03f */
[----:B------:R-:W-:Y:S01]  /*4ba0*/  R2UR UR8, R12 ;  /* 0x000000000c0872ca */ /* 0x000fe200000e0000 */
[----:B------:R-:W-:Y:S01]  /*4bb0*/  UIADD3 UR30, UP1, UR22, 0x1f0, URZ ;  /* 0x000001f0161e7890 */ /* 0x000fe2000ff3e03f */
[----:B------:R-:W-:Y:S01]  /*4bc0*/  R2UR UR35, R22 ;  /* 0x00000000162372ca */ /* 0x000fe200000e0000 */
[----:B------:R-:W-:Y:S01]  /*4bd0*/  UIADD3.X UR7, URZ, UR23, URZ, UP0, !UPT ;  /* 0x000000173f077290 */ /* 0x000fe200087fe43f */
[----:B------:R-:W-:Y:S01]  /*4be0*/  R2UR UR36, R18 ;  /* 0x00000000122472ca */ /* 0x000fe200000e0000 */
[----:B------:R-:W-:Y:S01]  /*4bf0*/  UIADD3.X UR31, URZ, UR23, URZ, UP1, !UPT ;  /* 0x000000173f1f7290 */ /* 0x000fe20008ffe43f */
[----:B------:R-:W-:Y:S01]  /*4c00*/  R2UR UR19, R19 ;  /* 0x00000000131372ca */ /* 0x000fe200000e0000 */
[----:B------:R-:W-:Y:S01]  /*4c10*/  VIADD R5, R5, 0x1 ;  /* 0x0000000105057836 */ /* 0x000fe20000000000 */
[----:B------:R-:W-:Y:S01]  /*4c20*/  ISETP.GT.AND P3, PT, R14, 0x1, PT ;  /* 0x000000010e00780c */ /* 0x000fe20003f64270 */
[----:B------:R-:W-:Y:S01]  /*4c30*/  UIADD3 UR26, UR34, 0x80, URZ ;  /* 0x00000080221a7890 */ /* 0x000fe2000fffe03f */
[----:B------:R-:W-:Y:S01]  /*4c40*/  VIADD R13, R13, 0x100 ;  /* 0x000001000d0d7836 */ /* 0x000fe20000000000 */
[----:B------:R-:W-:Y:S01]  /*4c50*/  UMOV UR14, 0x0 ;  /* 0x00000000000e7882 */ /* 0x000fe20000000000 */
[----:B------:R-:W-:Y:S01]  /*4c60*/  UMOV UR15, 0x10000000 ;  /* 0x10000000000f7882 */ /* 0x000fe20000000000 */
[----:B------:R-:W-:Y:S01]  /*4c70*/  UIADD3 UR32, UR8, 0x180, URZ ;  /* 0x0000018008207890 */ /* 0x000fe2000fffe03f */
[----:B------:R-:W-:Y:S01]  /*4c80*/  ISETP.NE.AND P1, PT, R5, 0x7, PT ;  /* 0x000000070500780c */ /* 0x000fe20003f25270 */
[----:B------:R-:W-:-:S02]  /*4c90*/  UIADD3 UR24, UR8, 0x2180, URZ ;  /* 0x0000218008187890 */ /* 0x000fc4000fffe03f */
[----:B------:R-:W-:Y:S01]  /*4ca0*/  UIADD3 UR16, UR8, 0x1c180, URZ ;  /* 0x0001c18008107890 */ /* 0x000fe2000fffe03f */
[----:B------:R-:W-:Y:S01]  /*4cb0*/  SEL R7, RZ, 0x1, P1 ;  /* 0x00000001ff077807 */ /* 0x000fe20000800000 */
[----:B------:R-:W-:Y:S01]  /*4cc0*/  UIADD3 UR8, UR8, 0x1e180, URZ ;  /* 0x0001e18008087890 */ /* 0x000fe2000fffe03f */
[----:B------:R-:W-:Y:S01]  /*4cd0*/  SEL R5, R5, RZ, P1 ;  /* 0x000000ff05057207 */ /* 0x000fe20000800000 */
[----:B------:R-:W-:Y:S01]  /*4ce0*/  UMOV UR25, UR33 ;  /* 0x0000002100197c82 */ /* 0x000fe20008000000 */
[----:B------:R-:W-:Y:S01]  /*4cf0*/  UMOV UR27, UR35 ;  /* 0x00000023001b7c82 */ /* 0x000fe20008000000 */
[----:B------:R-:W-:Y:S01]  /*4d00*/  UMOV UR28, UR36 ;  /* 0x00000024001c7c82 */ /* 0x000fe20008000000 */
[----:B------:R-:W-:Y:S01]  /*4d10*/  UMOV UR17, UR33 ;  /* 0x0000002100117c82 */ /* 0x000fe20008000000 */
[----:B------:R-:W-:Y:S01]  /*4d20*/  UMOV UR18, UR34 ;  /* 0x0000002200127c82 */ /* 0x000fe20008000000 */
[----:B------:R-:W-:Y:S01]  /*4d30*/  UMOV UR20, UR36 ;  /* 0x0000002400147c82 */ /* 0x000fe20008000000 */
[----:B------:R0:W-:Y:S01]  /*4d40*/  UTMALDG.3D [UR32], [UR6], desc[UR14] ;  /* 0x00000e20060075b4 */ /* 0x0001e20008011000 */
[----:B------:R-:W-:Y:S01]  /*4d50*/  UMOV UR9, UR33 ;  /* 0x0000002100097c82 */ /* 0x000fe20008000000 */
[----:B------:R-:W-:Y:S01]  /*4d60*/  UMOV UR11, UR19 ;  /* 0x00000013000b7c82 */ /* 0x000fe20008000000 */
[----:B------:R-:W-:Y:S01]  /*4d70*/  UMOV UR12, UR36 ;  /* 0x00000024000c7c82 */ /* 0x000fe20008000000 */
[----:B------:R-:W-:Y:S01]  /*4d80*/  UMOV UR10, UR26 ;  /* 0x0000001a000a7c82 */ /* 0x000fe20008000000 */
[----:B------:R-:W-:Y:S01]  /*4d90*/  LOP3.LUT R4, R4, R7, RZ, 0x3c, !PT ;  /* 0x0000000704047212 */ /* 0x000fe200078e3cff */
[----:B------:R0:W-:Y:S01]  /*4da0*/  UTMALDG.3D [UR24], [UR6], desc[UR14] ;  /* 0x00000e18060075b4 */ /* 0x0001e20008011000 */
[----:B------:R0:W-:Y:S01]  /*4db0*/  UTMALDG.3D [UR16], [UR30], desc[UR14] ;  /* 0x00000e101e0075b4 */ /* 0x0001e20008011000 */
[----:B------:R0:W-:Y:S02]  /*4dc0*/  UTMALDG.3D [UR8], [UR30], desc[UR14] ;  /* 0x00000e081e0075b4 */ /* 0x0001e40008011000 */
[----:B0-----:R-:W-:Y:S05]  /*4dd0*/  @P3 BRA `(.L_x_110) ;  /* 0xfffffffc00203947 */ /* 0x001fea000383ffff */
.L_x_106:
[----:B------:R-:W-:Y:S05]  /*4de0*/  BSYNC B1 ;  /* 0x0000000000017941 */ /* 0x000fea0003800000 */
.L_x_105:
[----:B------:R-:W2:Y:S01]  /*4df0*/  LDL.64 R20, [R1] ;  /* 0x0000000001147983 */ /* 0x000ea20000100a00 */
[----:B------:R-:W-:Y:S01]  /*4e00*/  LOP3.LUT P4, RZ, R10, 0xff, RZ, 0xc0, !PT ;  /* 0x000000ff0aff7812 */ /* 0x000fe2000788c0ff */
[----:B------:R-:W-:Y:S01]  /*4e10*/  VIADD R11, R8, UR40 ;  /* 0x00000028080b7c36 */ /* 0x000fe20008000000 */
[----:B------:R-:W-:Y:S01]  /*4e20*/  ULDC.64 UR6, c[0x0][0x650] ;  /* 0x0001940000067ab9 */ /* 0x000fe20000000a00 */
[----:B------:R-:W-:Y:S01]  /*4e30*/  IMAD.U32 R8, RZ, RZ, UR40 ;  /* 0x00000028ff087e24 */ /* 0x000fe2000f8e00ff */
[----:B------:R-:W-:Y:S01]  /*4e40*/  UISETP.GE.U32.AND UP0, UPT, UR40, 0x7, UPT ;  /* 0x000000072800788c */ /* 0x000fe2000bf06070 */
[C---:B------:R-:W-:Y:S01]  /*4e50*/  IMAD.WIDE.U32 R4, R11.reuse, 0x24924925, RZ ;  /* 0x249249250b047825 */ /* 0x040fe200078e00ff */
[----:B------:R-:W-:Y:S01]  /*4e60*/  ISETP.GT.U32.AND P1, PT, R11, 0x6, PT ;  /* 0x000000060b00780c */ /* 0x000fe20003f24070 */
[----:B------:R-:W-:Y:S01]  /*4e70*/  BSSY B1, `(.L_x_111) ;  /* 0x000006b000017945 */ /* 0x000fe20003800000 */
[----:B------:R-:W-:Y:S01]  /*4e80*/  PRMT R10, RZ, 0x7610, R10 ;  /* 0x00007610ff0a7816 */ /* 0x000fe2000000000a */
[----:B------:R-:W-:Y:S01]  /*4e90*/  IMAD.MOV.U32 R22, RZ, RZ, -0x1 ;  /* 0xffffffffff167424 */ /* 0x000fe200078e00ff */
[----:B------:R-:W-:Y:S01]  /*4ea0*/  ISETP.LT.U32.AND P1, PT, R8, 0x7, P1 ;  /* 0x000000070800780c */ /* 0x000fe20000f21070 */
[----:B------:R-:W-:Y:S01]  /*4eb0*/  IMAD.MOV.U32 R19, RZ, RZ, -0x1 ;  /* 0xffffffffff137424 */ /* 0x000fe200078e00ff */
[----:B------:R-:W-:Y:S01]  /*4ec0*/  PLOP3.LUT P3, PT, PT, PT, UP0, 0x80, 0x0 ;  /* 0x000000000000781c */ /* 0x000fe20003f6f008 */
[----:B------:R-:W0:Y:S01]  /*4ed0*/  @P4 S2R R7, SR_CgaCtaId ;  /* 0x0000000000074919 */ /* 0x000e220000008800 */
[----:B------:R-:W-:Y:S01]  /*4ee0*/  SEL R4, RZ, 0x1, !P1 ;  /* 0x00000001ff047807 */ /* 0x000fe20004800000 */
[----:B------:R-:W-:Y:S01]  /*4ef0*/  IMAD.MOV.U32 R18, RZ, RZ, -0x1 ;  /* 0xffffffffff127424 */ /* 0x000fe200078e00ff */
[----:B------:R-:W-:-:S02]  /*4f00*/  @P4 MOV R6, 0x400 ;  /* 0x0000040000064802 */ /* 0x000fc40000000f00 */
[----:B------:R-:W-:Y:S02]  /*4f10*/  LOP3.LUT R3, R3, R4, RZ, 0x3c, !PT ;  /* 0x0000000403037212 */ /* 0x000fe400078e3cff */
[----:B------:R-:W-:Y:S02]  /*4f20*/  PRMT R4, RZ, 0x7610, R4 ;  /* 0x00007610ff047816 */ /* 0x000fe40000000004 */
[----:B0-----:R-:W-:Y:S01]  /*4f30*/  @P4 LEA R6, R7, R6, 0x18 ;  /* 0x0000000607064211 */ /* 0x001fe200078ec0ff */
[----:B------:R-:W-:-:S03]  /*4f40*/  IMAD.IADD R7, R11, 0x1, -R5 ;  /* 0x000000010b077824 */ /* 0x000fc600078e0a05 */
[----:B------:R0:W-:Y:S02]  /*4f50*/  @P4 SYNCS.ARRIVE.TRANS64.A1T0 RZ, [R6+URZ+0xa8], RZ ;  /* 0x0000a8ff06ff49a7 */ /* 0x0001e4000810003f */
[----:B------:R-:W-:-:S04]  /*4f60*/  LEA.HI R7, R7, R5, RZ, 0x1f ;  /* 0x0000000507077211 */ /* 0x000fc800078ff8ff */
[----:B------:R-:W-:-:S04]  /*4f70*/  SHF.R.U32.HI R8, RZ, 0x2, R7 ;  /* 0x00000002ff087819 */ /* 0x000fc80000011607 */
[----:B------:R-:W-:Y:S01]  /*4f80*/  @P3 LOP3.LUT R3, R3, 0x1, R8, 0x78, !PT ;  /* 0x0000000103033812 */ /* 0x000fe200078e7808 */
[----:B------:R-:W-:Y:S01]  /*4f90*/  IMAD R8, R8, -0x7, R11 ;  /* 0xfffffff908087824 */ /* 0x000fe200078e020b */
[----:B--2---:R-:W-:-:S05]  /*4fa0*/  IADD3 R16, P1, R16, R20, RZ ;  /* 0x0000001410107210 */ /* 0x004fca0007f3e0ff */
[----:B------:R-:W-:Y:S01]  /*4fb0*/  IMAD.X R17, R17, 0x1, R0, P1 ;  /* 0x0000000111117824 */ /* 0x000fe200008e0600 */
[----:B------:R-:W-:-:S04]  /*4fc0*/  ISETP.GE.U32.AND P1, PT, R16, UR6, PT ;  /* 0x0000000610007c0c */ /* 0x000fc8000bf26070 */
[----:B------:R-:W-:-:S13]  /*4fd0*/  ISETP.GE.U32.AND.EX P1, PT, R17, UR7, PT, P1 ;  /* 0x0000000711007c0c */ /* 0x000fda000bf26110 */
[----:B0-----:R-:W-:Y:S05]  /*4fe0*/  @P1 BRA `(.L_x_112) ;  /* 0x00000004004c1947 */ /* 0x001fea0003800000 */
[----:B------:R-:W0:Y:S01]  /*4ff0*/  S2R R12, SR_CTAID.X ;  /* 0x00000000000c7919 */ /* 0x000e220000002500 */
[----:B------:R-:W-:Y:S01]  /*5000*/  ULDC.64 UR6, c[0x0][0x628] ;  /* 0x00018a0000067ab9 */ /* 0x000fe20000000a00 */
[----:B------:R-:W1:Y:S01]  /*5010*/  LDC R13, c[0x0][0x144] ;  /* 0x00005100ff0d7b82 */ /* 0x000e620000000800 */
[----:B------:R-:W-:Y:S01]  /*5020*/  ISETP.NE.U32.AND P1, PT, RZ, UR6, PT ;  /* 0x00000006ff007c0c */ /* 0x000fe2000bf25070 */
[----:B------:R-:W2:Y:S01]  /*5030*/  S2R R11, SR_CTAID.Y ;  /* 0x00000000000b7919 */ /* 0x000ea20000002600 */
[----:B------:R-:W-:Y:S01]  /*5040*/  ULDC UR8, c[0x0][0x150] ;  /* 0x0000540000087ab9 */ /* 0x000fe20000000800 */
[----:B------:R-:W-:Y:S01]  /*5050*/  ULDC UR9, c[0x0][0x630] ;  /* 0x00018c0000097ab9 */ /* 0x000fe20000000800 */
[----:B------:R-:W-:Y:S01]  /*5060*/  ISETP.NE.AND.EX P1, PT, RZ, UR7, PT, P1 ;  /* 0x00000007ff007c0c */ /* 0x000fe2000bf25310 */
[----:B------:R-:W-:Y:S01]  /*5070*/  IMAD.MOV.U32 R4, RZ, RZ, R16 ;  /* 0x000000ffff047224 */ /* 0x000fe200078e0010 */
[----:B0-----:R-:W-:-:S05]  /*5080*/  I2FP.F32.U32 R5, R12 ;  /* 0x0000000c00057245 */ /* 0x001fca0000201000 */
[----:B------:R-:W-:Y:S01]  /*5090*/  FMUL R14, R5, UR8 ;  /* 0x00000008050e7c20 */ /* 0x000fe20008400000 */
[----:B------:R-:W-:-:S05]  /*50a0*/  IMAD.MOV.U32 R5, RZ, RZ, R17 ;  /* 0x000000ffff057224 */ /* 0x000fca00078e0011 */
[----:B--2---:R-:W-:Y:S05]  /*50b0*/  @!P1 BRA `(.L_x_113) ;  /* 0x0000000000289947 */ /* 0x004fea0003800000 */
[----:B------:R-:W-:Y:S02]  /*50c0*/  ULDC UR8, c[0x0][0x634] ;  /* 0x00018d0000087ab9 */ /* 0x000fe40000000800 */
[----:B------:R-:W-:-:S05]  /*50d0*/  IADD3 R5, P1, R16, UR8, RZ ;  /* 0x0000000810057c10 */ /* 0x000fca000ff3e0ff */
[----:B------:R-:W-:-:S04]  /*50e0*/  IMAD.X R15, RZ, RZ, R17, P1 ;  /* 0x000000ffff0f7224 */ /* 0x000fc800008e0611 */
[----:B------:R-:W-:-:S04]  /*50f0*/  IMAD.WIDE.U32 R6, R15, UR6, RZ ;  /* 0x000000060f067c25 */ /* 0x000fc8000f8e00ff */
[----:B------:R-:W-:-:S04]  /*5100*/  IMAD.WIDE.U32 R6, P1, R5, UR7, R6 ;  /* 0x0000000705067c25 */ /* 0x000fc8000f820006 */
[----:B------:R-:W-:-:S04]  /*5110*/  IMAD.WIDE.U32 R4, R5, UR6, RZ ;  /* 0x0000000605047c25 */ /* 0x000fc8000f8e00ff */
[----:B------:R-:W-:Y:S01]  /*5120*/  IMAD.MOV.U32 R4, RZ, RZ, R7 ;  /* 0x000000ffff047224 */ /* 0x000fe200078e0007 */
[----:B------:R-:W-:Y:S01]  /*5130*/  IADD3 RZ, P3, R5, R6, RZ ;  /* 0x0000000605ff7210 */ /* 0x000fe20007f7e0ff */
[----:B------:R-:W-:-:S04]  /*5140*/  IMAD.X R5, RZ, RZ, RZ, P1 ;  /* 0x000000ffff057224 */ /* 0x000fc800008e06ff */
[----:B------:R-:W-:-:S08]  /*5150*/  IMAD.WIDE.U32.X R4, R15, UR7, R4, P3 ;  /* 0x000000070f047c25 */ /* 0x000fd000098e0404 */
.L_x_113:
[--C-:B------:R-:W-:Y:S01]  /*5160*/  SHF.R.U64 R18, R4, UR9, R5.reuse ;  /* 0x0000000904127c19 */ /* 0x100fe20008001205 */
[----:B------:R-:W0:Y:S01]  /*5170*/  F2I.U32.TRUNC.NTZ R14, R14 ;  /* 0x0000000e000e7305 */ /* 0x000e22000020f000 */
[----:B------:R-:W-:Y:S01]  /*5180*/  SHF.R.U32.HI R4, RZ, UR9, R5 ;  /* 0x00000009ff047c19 */ /* 0x000fe20008011605 */
[----:B------:R-:W-:Y:S01]  /*5190*/  ULDC.64 UR6, c[0x0][0x620] ;  /* 0x0001880000067ab9 */ /* 0x000fe20000000a00 */
[----:B------:R-:W-:Y:S01]  /*51a0*/  IADD3 R7, P1, RZ, -R18, RZ ;  /* 0x80000012ff077210 */ /* 0x000fe20007f3e0ff */
[----:B------:R-:W-:Y:S01]  /*51b0*/  ULDC.64 UR8, c[0x0][0x640] ;  /* 0x0001900000087ab9 */ /* 0x000fe20000000a00 */
[----:B------:R-:W2:Y:S03]  /*51c0*/  LDC R20, c[0x0][0x148] ;  /* 0x00005200ff147b82 */ /* 0x000ea60000000800 */
[----:B------:R-:W-:Y:S01]  /*51d0*/  IMAD.X R4, RZ, RZ, ~R4, P1 ;  /* 0x000000ffff047224 */ /* 0x000fe200008e0e04 */
[----:B------:R-:W-:-:S03]  /*51e0*/  ISETP.NE.U32.AND P1, PT, RZ, UR8, PT ;  /* 0x00000008ff007c0c */ /* 0x000fc6000bf25070 */
[----:B------:R-:W-:Y:S01]  /*51f0*/  IMAD R6, R4, UR6, RZ ;  /* 0x0000000604067c24 */ /* 0x000fe2000f8e02ff */
[----:B------:R-:W-:Y:S01]  /*5200*/  ISETP.NE.AND.EX P1, PT, RZ, UR9, PT, P1 ;  /* 0x00000009ff007c0c */ /* 0x000fe2000bf25310 */
[----:B------:R-:W-:Y:S01]  /*5210*/  IMAD.WIDE.U32 R4, R7, UR6, R16 ;  /* 0x0000000607047c25 */ /* 0x000fe2000f8e0010 */
[----:B------:R-:W-:-:S03]  /*5220*/  ULDC UR6, c[0x0][0x618] ;  /* 0x0001860000067ab9 */ /* 0x000fc60000000800 */
[----:B------:R-:W-:Y:S01]  /*5230*/  IMAD R7, R7, UR7, R6 ;  /* 0x0000000707077c24 */ /* 0x000fe2000f8e0206 */
[----:B------:R-:W-:Y:S01]  /*5240*/  ULDC UR7, c[0x0][0x154] ;  /* 0x0000550000077ab9 */ /* 0x000fe20000000800 */
[----:B0-----:R-:W-:Y:S02]  /*5250*/  IMAD.MOV R6, RZ, RZ, -R14 ;  /* 0x000000ffff067224 */ /* 0x001fe400078e0a0e */
[----:B------:R-:W-:Y:S02]  /*5260*/  IMAD.IADD R5, R5, 0x1, R7 ;  /* 0x0000000105057824 */ /* 0x000fe400078e0207 */
[----:B-1----:R-:W-:Y:S01]  /*5270*/  IMAD R12, R13, R6, R12 ;  /* 0x000000060d0c7224 */ /* 0x002fe200078e020c */
[----:B------:R-:W-:Y:S02]  /*5280*/  I2FP.F32.U32 R6, R11 ;  /* 0x0000000b00067245 */ /* 0x000fe40000201000 */
[--C-:B------:R-:W-:Y:S02]  /*5290*/  SHF.R.U64 R13, R4, UR6, R5.reuse ;  /* 0x00000006040d7c19 */ /* 0x100fe40008001205 */
[----:B------:R-:W-:Y:S01]  /*52a0*/  SHF.R.U32.HI R4, RZ, UR6, R5 ;  /* 0x00000006ff047c19 */ /* 0x000fe20008011605 */
[----:B------:R-:W-:Y:S01]  /*52b0*/  FMUL R6, R6, UR7 ;  /* 0x0000000706067c20 */ /* 0x000fe20008400000 */
[----:B------:R-:W-:-:S02]  /*52c0*/  ULDC UR6, c[0x0][0x608] ;  /* 0x0001820000067ab9 */ /* 0x000fc40000000800 */
[--C-:B------:R-:W-:Y:S01]  /*52d0*/  SHF.R.U64 R15, R13, UR6, R4.reuse ;  /* 0x000000060d0f7c19 */ /* 0x100fe20008001204 */
[----:B------:R0:W1:Y:S01]  /*52e0*/  F2I.U32.TRUNC.NTZ R21, R6 ;  /* 0x0000000600157305 */ /* 0x000062000020f000 */
[----:B------:R-:W-:Y:S01]  /*52f0*/  SHF.R.U32.HI R4, RZ, UR6, R4 ;  /* 0x00000006ff047c19 */ /* 0x000fe20008011604 */
[----:B------:R-:W-:-:S03]  /*5300*/  ULDC UR6, c[0x0][0x658] ;  /* 0x0001960000067ab9 */ /* 0x000fc60000000800 */
[--C-:B------:R-:W-:Y:S02]  /*5310*/  SHF.R.U64 R14, R15, UR6, R4.reuse ;  /* 0x000000060f0e7c19 */ /* 0x100fe40008001204 */
[----:B------:R-:W-:-:S03]  /*5320*/  SHF.R.U32.HI R19, RZ, UR6, R4 ;  /* 0x00000006ff137c19 */ /* 0x000fc60008011604 */
[----:B------:R-:W-:Y:S02]  /*5330*/  IMAD.MOV.U32 R4, RZ, RZ, R14 ;  /* 0x000000ffff047224 */ /* 0x000fe400078e000e */
[----:B------:R-:W-:Y:S01]  /*5340*/  IMAD.MOV.U32 R5, RZ, RZ, R19 ;  /* 0x000000ffff057224 */ /* 0x000fe200078e0013 */
[----:B0-----:R-:W-:Y:S06]  /*5350*/  @!P1 BRA `(.L_x_114) ;  /* 0x0000000000289947 */ /* 0x001fec0003800000 */
        /* <DEDUP_REMOVED lines=10> */
.L_x_114:
[----:B------:R-:W-:Y:S01]  /*5400*/  ISETP.NE.AND P1, PT, R2, 0x1, PT ;  /* 0x000000010200780c */ /* 0x000fe20003f25270 */
[----:B------:R-:W-:Y:S01]  /*5410*/  ULDC UR6, c[0x0][0x648] ;  /* 0x0001920000067ab9 */ /* 0x000fe20000000800 */
[----:B------:R-:W-:Y:S01]  /*5420*/  LOP3.LUT R15, R15, UR5, RZ, 0xc0, !PT ;  /* 0x000000050f0f7c12 */ /* 0x000fe2000f8ec0ff */
[----:B-1----:R-:W-:Y:S01]  /*5430*/  IMAD.MOV R21, RZ, RZ, -R21 ;  /* 0x000000ffff157224 */ /* 0x002fe200078e0a15 */
[----:B------:R-:W-:Y:S01]  /*5440*/  SHF.R.U64 R4, R4, UR6, R5 ;  /* 0x0000000604047c19 */ /* 0x000fe20008001205 */
[----:B------:R-:W-:Y:S01]  /*5450*/  ULDC UR6, c[0x0][0x638] ;  /* 0x00018e0000067ab9 */ /* 0x000fe20000000800 */
[----:B------:R-:W-:Y:S01]  /*5460*/  LOP3.LUT R13, R13, UR4, RZ, 0xc0, !PT ;  /* 0x000000040d0d7c12 */ /* 0x000fe2000f8ec0ff */
[----:B------:R-:W-:Y:S02]  /*5470*/  ULDC UR7, c[0x0][0x610] ;  /* 0x0001840000077ab9 */ /* 0x000fe40000000800 */
[----:B------:R-:W-:Y:S02]  /*5480*/  IMAD.MOV R5, RZ, RZ, -R4 ;  /* 0x000000ffff057224 */ /* 0x000fe400078e0a04 */
[----:B------:R-:W-:-:S02]  /*5490*/  IMAD R15, R4, UR13, R15 ;  /* 0x0000000d040f7c24 */ /* 0x000fc4000f8e020f */
[----:B--2---:R-:W-:Y:S02]  /*54a0*/  @P1 IMAD R12, R20, R21, R11 ;  /* 0x00000015140c1224 */ /* 0x004fe400078e020b */
[----:B------:R-:W-:Y:S01]  /*54b0*/  IMAD R14, R5, UR6, R14 ;  /* 0x00000006050e7c24 */ /* 0x000fe2000f8e020e */
[----:B------:R-:W-:Y:S01]  /*54c0*/  ULDC UR6, c[0x0][0x600] ;  /* 0x0001800000067ab9 */ /* 0x000fe20000000800 */
[----:B------:R-:W-:Y:S02]  /*54d0*/  IMAD R12, R15, UR7, R12 ;  /* 0x000000070f0c7c24 */ /* 0x000fe4000f8e020c */
[----:B------:R-:W-:Y:S02]  /*54e0*/  IMAD R5, R14, UR6, R13 ;  /* 0x000000060e057c24 */ /* 0x000fe4000f8e020d */
[----:B------:R-:W-:-:S03]  /*54f0*/  IMAD.MOV.U32 R4, RZ, RZ, 0x1 ;  /* 0x00000001ff047424 */ /* 0x000fc600078e00ff */
[----:B------:R-:W-:Y:S02]  /*5500*/  SEL R19, R5, R12, !P1 ;  /* 0x0000000c05137207 */ /* 0x000fe40004800000 */
[----:B------:R-:W-:-:S07]  /*5510*/  SEL R22, R12, R5, !P1 ;  /* 0x000000050c167207 */ /* 0x000fce0004800000 */
.L_x_112:
[----:B------:R-:W-:Y:S05]  /*5520*/  BSYNC B1 ;  /* 0x0000000000017941 */ /* 0x000fea0003800000 */
.L_x_111:
[----:B------:R-:W-:-:S13]  /*5530*/  LOP3.LUT P1, RZ, R4, 0xff, RZ, 0xc0, !PT ;  /* 0x000000ff04ff7812 */ /* 0x000fda000782c0ff */
[----:B------:R-:W-:Y:S05]  /*5540*/  @P1 BRA `(.L_x_115) ;  /* 0xfffffff400101947 */ /* 0x000fea000383ffff */
[----:B------:R-:W-:Y:S05]  /*5550*/  BSYNC B0 ;  /* 0x0000000000007941 */ /* 0x000fea0003800000 */
.L_x_103:
[----:B------:R-:W-:-:S03]  /*5560*/  UMOV UR6, 0xffffffff ;  /* 0xffffffff00067882 */ /* 0x000fc60000000000 */
[----:B------:R-:W-:Y:S05]  /*5570*/  BRA.DIV UR6, `(.L_x_116) ;  /* 0x0000000606b47947 */ /* 0x000fea000b800000 */
[----:B------:R-:W-:-:S13]  /*5580*/  ELECT P6, URZ, PT ;  /* 0x00000000003f782f */ /* 0x000fda00038c0000 */
.L_x_135:
[----:B------:R-:W-:Y:S04]  /*5590*/  BSSY B0, `(.L_x_117) ;  /* 0x0000046000007945 */ /* 0x000fe80003800000 */
[----:B------:R-:W-:Y:S05]  /*55a0*/  @!P6 BRA `(.L_x_118) ;  /* 0x000000040010e947 */ /* 0x000fea0003800000 */
[----:B------:R-:W-:-:S04]  /*55b0*/  LOP3.LUT R23, R23, 0x2, RZ, 0xfc, !PT ;  /* 0x0000000217177812 */ /* 0x000fc800078efcff */
[----:B------:R-:W-:-:S13]  /*55c0*/  ISETP.NE.AND P0, PT, R23, 0x3, PT ;  /* 0x000000031700780c */ /* 0x000fda0003f05270 */
[----:B------:R-:W-:Y:S05]  /*55d0*/  @!P0 BRA `(.L_x_119) ;  /* 0x0000000000048947 */ /* 0x000fea0003800000 */
[----:B------:R-:W-:Y:S01]  /*55e0*/  BPT.TRAP 0x1 ;  /* 0x000000040000795c */ /* 0x000fe20000300000 */
.L_x_119:
[----:B------:R-:W0:Y:S01]  /*55f0*/  S2R R5, SR_CgaCtaId ;  /* 0x0000000000057919 */ /* 0x000e220000008800 */
[----:B------:R-:W-:Y:S02]  /*5600*/  MOV R0, 0x400 ;  /* 0x0000040000007802 */ /* 0x000fe40000000f00 */
[----:B------:R-:W-:Y:S02]  /*5610*/  SHF.L.U32 R2, R3, 0x1f, RZ ;  /* 0x0000001f03027819 */ /* 0x000fe400000006ff */
[----:B0-----:R-:W-:-:S05]  /*5620*/  LEA R5, R5, R0, 0x18 ;  /* 0x0000000005057211 */ /* 0x001fca00078ec0ff */
[----:B------:R-:W-:-:S04]  /*5630*/  VIADD R5, R5, 0x38 ;  /* 0x0000003805057836 */ /* 0x000fc80000000000 */
[C---:B------:R-:W-:Y:S02]  /*5640*/  IMAD R7, R8.reuse, 0x8, R5 ;  /* 0x0000000808077824 */ /* 0x040fe400078e0205 */
[----:B------:R-:W-:Y:S02]  /*5650*/  VIADD R8, R8, 0x1 ;  /* 0x0000000108087836 */ /* 0x000fe40000000000 */
[----:B------:R-:W0:Y:S03]  /*5660*/  SYNCS.PHASECHK.TRANS64.TRYWAIT P0, [R7+URZ], R2 ;  /* 0x00000002070075a7 */ /* 0x000e26000800017f */
[----:B------:R-:W-:-:S04]  /*5670*/  ISETP.NE.AND P1, PT, R8, 0x7, PT ;  /* 0x000000070800780c */ /* 0x000fc80003f25270 */
[----:B------:R-:W-:Y:S02]  /*5680*/  SEL R0, RZ, 0x1, P1 ;  /* 0x00000001ff007807 */ /* 0x000fe40000800000 */
[----:B------:R-:W-:Y:S02]  /*5690*/  SEL R8, R8, RZ, P1 ;  /* 0x000000ff08087207 */ /* 0x000fe40000800000 */
[----:B------:R-:W-:-:S03]  /*56a0*/  LOP3.LUT R9, R3, R0, RZ, 0x3c, !PT ;  /* 0x0000000003097212 */ /* 0x000fc600078e3cff */
[----:B------:R-:W-:Y:S01]  /*56b0*/  IMAD R6, R8, 0x8, R5 ;  /* 0x0000000808067824 */ /* 0x000fe200078e0205 */
[----:B------:R-:W-:Y:S01]  /*56c0*/  SHF.L.U32 R3, R9, 0x1f, RZ ;  /* 0x0000001f09037819 */ /* 0x000fe200000006ff */
[----:B0-----:R-:W-:Y:S06]  /*56d0*/  @!P0 BRA `(.L_x_120) ;  /* 0x00000004007c8947 */ /* 0x001fec0003800000 */
.L_x_136:
[----:B------:R-:W1:Y:S01]  /*56e0*/  SYNCS.PHASECHK.TRANS64.TRYWAIT P0, [R6+URZ], R3 ;  /* 0x00000003060075a7 */ /* 0x000e62000800017f */
[----:B------:R-:W-:-:S05]  /*56f0*/  VIADD R0, R8, 0x1 ;  /* 0x0000000108007836 */ /* 0x000fca0000000000 */
[----:B------:R-:W-:-:S04]  /*5700*/  ISETP.NE.AND P1, PT, R0, 0x7, PT ;  /* 0x000000070000780c */ /* 0x000fc80003f25270 */
[----:B0-----:R-:W-:Y:S02]  /*5710*/  SEL R2, RZ, 0x1, P1 ;  /* 0x00000001ff027807 */ /* 0x001fe40000800000 */
[----:B------:R-:W-:Y:S02]  /*5720*/  SEL R0, R0, RZ, P1 ;  /* 0x000000ff00007207 */ /* 0x000fe40000800000 */
[----:B------:R-:W-:-:S03]  /*5730*/  LOP3.LUT R9, R9, R2, RZ, 0x3c, !PT ;  /* 0x0000000209097212 */ /* 0x000fc600078e3cff */
[----:B------:R-:W-:Y:S01]  /*5740*/  IMAD R7, R0, 0x8, R5 ;  /* 0x0000000800077824 */ /* 0x000fe200078e0205 */
[----:B------:R-:W-:Y:S01]  /*5750*/  SHF.L.U32 R4, R9, 0x1f, RZ ;  /* 0x0000001f09047819 */ /* 0x000fe200000006ff */
[----:B-1----:R-:W-:Y:S06]  /*5760*/  @!P0 BRA `(.L_x_121) ;  /* 0x00000004006c8947 */ /* 0x002fec0003800000 */
.L_x_137:
[----:B------:R-:W1:Y:S01]  /*5770*/  SYNCS.PHASECHK.TRANS64.TRYWAIT P0, [R7+URZ], R4 ;  /* 0x00000004070075a7 */ /* 0x000e62000800017f */
[----:B------:R-:W-:-:S05]  /*5780*/  VIADD R0, R0, 0x1 ;  /* 0x0000000100007836 */ /* 0x000fca0000000000 */
[----:B------:R-:W-:-:S04]  /*5790*/  ISETP.NE.AND P1, PT, R0, 0x7, PT ;  /* 0x000000070000780c */ /* 0x000fc80003f25270 */
[----:B------:R-:W-:Y:S02]  /*57a0*/  SEL R2, RZ, 0x1, P1 ;  /* 0x00000001ff027807 */ /* 0x000fe40000800000 */
[----:B------:R-:W-:Y:S02]  /*57b0*/  SEL R0, R0, RZ, P1 ;  /* 0x000000ff00007207 */ /* 0x000fe40000800000 */
[----:B------:R-:W-:-:S03]  /*57c0*/  LOP3.LUT R9, R9, R2, RZ, 0x3c, !PT ;  /* 0x0000000209097212 */ /* 0x000fc600078e3cff */
[----:B0-----:R-:W-:Y:S01]  /*57d0*/  IMAD R6, R0, 0x8, R5 ;  /* 0x0000000800067824 */ /* 0x001fe200078e0205 */
[----:B------:R-:W-:Y:S01]  /*57e0*/  SHF.L.U32 R3, R9, 0x1f, RZ ;  /* 0x0000001f09037819 */ /* 0x000fe200000006ff */
[----:B-1----:R-:W-:Y:S06]  /*57f0*/  @!P0 BRA `(.L_x_122) ;  /* 0x00000004005c8947 */ /* 0x002fec0003800000 */
.L_x_138:
        /* <DEDUP_REMOVED lines=9> */
.L_x_139:
        /* <DEDUP_REMOVED lines=9> */
.L_x_140:
[----:B------:R-:W1:Y:S01]  /*5920*/  SYNCS.PHASECHK.TRANS64.TRYWAIT P0, [R6+URZ], R3 ;  /* 0x00000003060075a7 */ /* 0x000e62000800017f */
[----:B------:R-:W-:-:S05]  /*5930*/  VIADD R0, R0, 0x1 ;  /* 0x0000000100007836 */ /* 0x000fca0000000000 */
[----:B------:R-:W-:-:S04]  /*5940*/  ISETP.NE.AND P1, PT, R0, 0x7, PT ;  /* 0x000000070000780c */ /* 0x000fc80003f25270 */
[----:B------:R-:W-:Y:S02]  /*5950*/  SEL R2, RZ, 0x1, P1 ;  /* 0x00000001ff027807 */ /* 0x000fe40000800000 */
[----:B------:R-:W-:Y:S02]  /*5960*/  SEL R0, R0, RZ, P1 ;  /* 0x000000ff00007207 */ /* 0x000fe40000800000 */
[----:B------:R-:W-:Y:S01]  /*5970*/  LOP3.LUT R2, R9, R2, RZ, 0x3c, !PT ;  /* 0x0000000209027212 */ /* 0x000fe200078e3cff */
[----:B-1----:R-:W-:Y:S06]  /*5980*/  @!P0 BRA `(.L_x_125) ;  /* 0x0000000400348947 */ /* 0x002fec0003800000 */
.L_x_141:
[----:B------:R-:W-:Y:S01]  /*5990*/  IMAD R5, R0, 0x8, R5 ;  /* 0x0000000800057824 */ /* 0x000fe200078e0205 */
[----:B------:R-:W-:-:S07]  /*59a0*/  SHF.L.U32 R0, R2, 0x1f, RZ ;  /* 0x0000001f02007819 */ /* 0x000fce00000006ff */
.L_x_126:
[----:B--2---:R2:W3:Y:S02]  /*59b0*/  SYNCS.PHASECHK.TRANS64.TRYWAIT P0, [R5+URZ], R0 ;  /* 0x00000000050075a7 */ /* 0x0044e4000800017f */
[----:B---3--:R-:W-:Y:S05]  /*59c0*/  @!P0 NANOSLEEP.SYNCS 0x989680 ;  /* 0x009896800000895d */ /* 0x008fea0003900000 */
[----:B------:R-:W3:Y:S02]  /*59d0*/  @!P0 SYNCS.PHASECHK.TRANS64 P0, [R5+URZ], R0 ;  /* 0x00000000050085a7 */ /* 0x000ee4000800007f */
[----:B---3--:R-:W-:Y:S05]  /*59e0*/  @!P0 BRA `(.L_x_126) ;  /* 0xfffffffc00f08947 */ /* 0x008fea000383ffff */
.L_x_118:
[----:B------:R-:W-:Y:S05]  /*59f0*/  BSYNC B0 ;  /* 0x0000000000007941 */ /* 0x000fea0003800000 */
.L_x_117:
[----:B------:R-:W-:Y:S05]  /*5a00*/  EXIT ;  /* 0x000000000000794d */ /* 0x000fea0003800000 */
.L_x_15:
[----:B0-----:R-:W-:-:S04]  /*5a10*/  IMAD.U32 R3, RZ, RZ, UR43 ;  /* 0x0000002bff037e24 */ /* 0x001fc8000f8e00ff */
[----:B------:R0:W1:Y:S03]  /*5a20*/  SYNCS.PHASECHK.TRANS64.TRYWAIT P0, [R3+URZ+-0x8], R0 ;  /* 0xfffff800030075a7 */ /* 0x000066000800017f */
[----:B-1----:R-:W-:Y:S05]  /*5a30*/  @!P0 NANOSLEEP.SYNCS 0x989680 ;  /* 0x009896800000895d */ /* 0x002fea0003900000 */
[----:B------:R-:W1:Y:S02]  /*5a40*/  @!P0 SYNCS.PHASECHK.TRANS64 P0, [R3+URZ+-0x8], R0 ;  /* 0xfffff800030085a7 */ /* 0x000e64000800007f */
[----:B-1----:R-:W-:Y:S05]  /*5a50*/  @!P0 BRA `(.L_x_15) ;  /* 0xfffffffc00ec8947 */ /* 0x002fea000383ffff */
[----:B------:R-:W-:Y:S05]  /*5a60*/  BRA `(.L_x_127) ;  /* 0xffffffb800e87947 */ /* 0x000fea000383ffff */
.L_x_20:
[----:B-1----:R1:W2:Y:S02]  /*5a70*/  SYNCS.PHASECHK.TRANS64.TRYWAIT P1, [R3+URZ], R0 ;  /* 0x00000000030075a7 */ /* 0x0022a4000802017f */
[----:B--2---:R-:W-:Y:S05]  /*5a80*/  @!P1 NANOSLEEP.SYNCS 0x989680 ;  /* 0x009896800000995d */ /* 0x004fea0003900000 */
[----:B------:R-:W2:Y:S02]  /*5a90*/  @!P1 SYNCS.PHASECHK.TRANS64 P1, [R3+URZ], R0 ;  /* 0x00000000030095a7 */ /* 0x000ea4000802007f */
[----:B--2---:R-:W-:Y:S05]  /*5aa0*/  @!P1 BRA `(.L_x_20) ;  /* 0xfffffffc00f09947 */ /* 0x004fea000383ffff */
[----:B------:R-:W-:Y:S05]  /*5ab0*/  BRA `(.L_x_19) ;  /* 0xffffffbc00587947 */ /* 0x000fea000383ffff */
.L_x_25:
[----:B-1----:R-:W-:-:S04]  /*5ac0*/  IMAD.U32 R4, RZ, RZ, UR4 ;  /* 0x00000004ff047e24 */ /* 0x002fc8000f8e00ff */
[----:B------:R1:W2:Y:S03]  /*5ad0*/  SYNCS.PHASECHK.TRANS64.TRYWAIT P1, [R4+URZ], R3 ;  /* 0x00000003040075a7 */ /* 0x0002a6000802017f */
[----:B--2---:R-:W-:Y:S05]  /*5ae0*/  @!P1 NANOSLEEP.SYNCS 0x989680 ;  /* 0x009896800000995d */ /* 0x004fea0003900000 */
[----:B------:R-:W2:Y:S02]  /*5af0*/  @!P1 SYNCS.PHASECHK.TRANS64 P1, [R4+URZ], R3 ;  /* 0x00000003040095a7 */ /* 0x000ea4000802007f */
[----:B--2---:R-:W-:Y:S05]  /*5b00*/  @!P1 BRA `(.L_x_25) ;  /* 0xfffffffc00ec9947 */ /* 0x004fea000383ffff */
[----:B------:R-:W-:Y:S05]  /*5b10*/  BRA `(.L_x_24) ;  /* 0xffffffc000807947 */ /* 0x000fea000383ffff */
.L_x_31:
[----:B0-----:R-:W-:-:S04]  /*5b20*/  IMAD.U32 R4, RZ, RZ, UR43 ;  /* 0x0000002bff047e24 */ /* 0x001fc8000f8e00ff */
[----:B------:R0:W1:Y:S03]  /*5b30*/  SYNCS.PHASECHK.TRANS64.TRYWAIT P0, [R4+URZ+0x8], R3 ;  /* 0x00000803040075a7 */ /* 0x000066000800017f */
[----:B-1----:R-:W-:Y:S05]  /*5b40*/  @!P0 NANOSLEEP.SYNCS 0x989680 ;  /* 0x009896800000895d */ /* 0x002fea0003900000 */
[----:B------:R-:W1:Y:S02]  /*5b50*/  @!P0 SYNCS.PHASECHK.TRANS64 P0, [R4+URZ+0x8], R3 ;  /* 0x00000803040085a7 */ /* 0x000e64000800007f */
[----:B-1----:R-:W-:Y:S05]  /*5b60*/  @!P0 BRA `(.L_x_31) ;  /* 0xfffffffc00ec8947 */ /* 0x002fea000383ffff */
[----:B------:R-:W-:Y:S05]  /*5b70*/  BRA `(.L_x_128) ;  /* 0xffffffc8002c7947 */ /* 0x000fea000383ffff */
.L_x_104:
[----:B------:R-:W-:Y:S01]  /*5b80*/  BSSY B1, `(.L_x_129) ;  /* 0x0000006000017945 */ /* 0x000fe20003800000 */
[----:B------:R-:W-:-:S07]  /*5b90*/  IMAD.MOV.U32 R15, RZ, RZ, -0x1 ;  /* 0xffffffffff0f7424 */ /* 0x000fce00078e00ff */
[----:B-----5:R-:W-:Y:S05]  /*5ba0*/  WARPSYNC.COLLECTIVE R15, `(.L_x_130) ;  /* 0x000000000f0c7348 */ /* 0x020fea0003c00000 */
[----:B------:R-:W-:Y:S02]  /*5bb0*/  ELECT P6, UR62, PT ;  /* 0x00000000003e782f */ /* 0x000fe400038c0000 */
[----:B------:R-:W-:Y:S01]  /*5bc0*/  MOV R14, UR62 ;  /* 0x0000003e000e7c02 */ /* 0x000fe20008000f00 */
[----:B-----5:R-:W-:Y:S10]  /*5bd0*/  ENDCOLLECTIVE ;  /* 0x000000000000791b */ /* 0x020ff40003800000 */
.L_x_130:
[----:B------:R-:W-:Y:S05]  /*5be0*/  BSYNC B1 ;  /* 0x0000000000017941 */ /* 0x000fea0003800000 */
.L_x_129:
[----:B------:R-:W-:Y:S05]  /*5bf0*/  BRA `(.L_x_131) ;  /* 0xffffffec00707947 */ /* 0x000fea000383ffff */
.L_x_107:
[----:B-1----:R1:W2:Y:S02]  /*5c00*/  SYNCS.PHASECHK.TRANS64.TRYWAIT P1, [R11+URZ+0x38], R6 ;  /* 0x000038060b0075a7 */ /* 0x0022a4000802017f */
[----:B--2---:R-:W-:Y:S05]  /*5c10*/  @!P1 NANOSLEEP.SYNCS 0x989680 ;  /* 0x009896800000995d */ /* 0x004fea0003900000 */
[----:B------:R-:W2:Y:S02]  /*5c20*/  @!P1 SYNCS.PHASECHK.TRANS64 P1, [R11+URZ+0x38], R6 ;  /* 0x000038060b0095a7 */ /* 0x000ea4000802007f */
[----:B--2---:R-:W-:Y:S05]  /*5c30*/  @!P1 BRA `(.L_x_107) ;  /* 0xfffffffc00f09947 */ /* 0x004fea000383ffff */
[----:B------:R-:W-:Y:S05]  /*5c40*/  BRA `(.L_x_132) ;  /* 0xffffffec00a47947 */ /* 0x000fea000383ffff */
.L_x_116:
[----:B------:R-:W-:Y:S01]  /*5c50*/  BSSY B0, `(.L_x_133) ;  /* 0x0000006000007945 */ /* 0x000fe20003800000 */
[----:B------:R-:W-:-:S07]  /*5c60*/  IMAD.MOV.U32 R15, RZ, RZ, -0x1 ;  /* 0xffffffffff0f7424 */ /* 0x000fce00078e00ff */
[----:B-----5:R-:W-:Y:S05]  /*5c70*/  WARPSYNC.COLLECTIVE R15, `(.L_x_134) ;  /* 0x000000000f0c7348 */ /* 0x020fea0003c00000 */
[----:B------:R-:W-:Y:S02]  /*5c80*/  ELECT P6, UR62, PT ;  /* 0x00000000003e782f */ /* 0x000fe400038c0000 */
[----:B------:R-:W-:Y:S01]  /*5c90*/  MOV R14, UR62 ;  /* 0x0000003e000e7c02 */ /* 0x000fe20008000f00 */
[----:B-----5:R-:W-:Y:S10]  /*5ca0*/  ENDCOLLECTIVE ;  /* 0x000000000000791b */ /* 0x020ff40003800000 */
.L_x_134:
[----:B------:R-:W-:Y:S05]  /*5cb0*/  BSYNC B0 ;  /* 0x0000000000007941 */ /* 0x000fea0003800000 */
.L_x_133:
[----:B------:R-:W-:Y:S05]  /*5cc0*/  BRA `(.L_x_135) ;  /* 0xfffffff800307947 */ /* 0x000fea000383ffff */
.L_x_120:
[----:B0-----:R0:W1:Y:S02]  /*5cd0*/  SYNCS.PHASECHK.TRANS64.TRYWAIT P0, [R7+URZ], R2 ;  /* 0x00000002070075a7 */ /* 0x001064000800017f */
[----:B-1----:R-:W-:Y:S05]  /*5ce0*/  @!P0 NANOSLEEP.SYNCS 0x989680 ;  /* 0x009896800000895d */ /* 0x002fea0003900000 */
[----:B------:R-:W1:Y:S02]  /*5cf0*/  @!P0 SYNCS.PHASECHK.TRANS64 P0, [R7+URZ], R2 ;  /* 0x00000002070085a7 */ /* 0x000e64000800007f */
[----:B-1----:R-:W-:Y:S05]  /*5d00*/  @!P0 BRA `(.L_x_120) ;  /* 0xfffffffc00f08947 */ /* 0x002fea000383ffff */
[----:B------:R-:W-:Y:S05]  /*5d10*/  BRA `(.L_x_136) ;  /* 0xfffffff800707947 */ /* 0x000fea000383ffff */
.L_x_121:
[----:B0-----:R0:W1:Y:S02]  /*5d20*/  SYNCS.PHASECHK.TRANS64.TRYWAIT P0, [R6+URZ], R3 ;  /* 0x00000003060075a7 */ /* 0x001064000800017f */
[----:B-1----:R-:W-:Y:S05]  /*5d30*/  @!P0 NANOSLEEP.SYNCS 0x989680 ;  /* 0x009896800000895d */ /* 0x002fea0003900000 */
[----:B------:R-:W1:Y:S02]  /*5d40*/  @!P0 SYNCS.PHASECHK.TRANS64 P0, [R6+URZ], R3 ;  /* 0x00000003060085a7 */ /* 0x000e64000800007f */
[----:B-1----:R-:W-:Y:S05]  /*5d50*/  @!P0 BRA `(.L_x_121) ;  /* 0xfffffffc00f08947 */ /* 0x002fea000383ffff */
[----:B------:R-:W-:Y:S05]  /*5d60*/  BRA `(.L_x_137) ;  /* 0xfffffff800807947 */ /* 0x000fea000383ffff */
.L_x_122:
[----:B0-----:R0:W1:Y:S02]  /*5d70*/  SYNCS.PHASECHK.TRANS64.TRYWAIT P0, [R7+URZ], R4 ;  /* 0x00000004070075a7 */ /* 0x001064000800017f */
[----:B-1----:R-:W-:Y:S05]  /*5d80*/  @!P0 NANOSLEEP.SYNCS 0x989680 ;  /* 0x009896800000895d */ /* 0x002fea0003900000 */
[----:B------:R-:W1:Y:S02]  /*5d90*/  @!P0 SYNCS.PHASECHK.TRANS64 P0, [R7+URZ], R4 ;  /* 0x00000004070085a7 */ /* 0x000e64000800007f */
[----:B-1----:R-:W-:Y:S05]  /*5da0*/  @!P0 BRA `(.L_x_122) ;  /* 0xfffffffc00f08947 */ /* 0x002fea000383ffff */
[----:B------:R-:W-:Y:S05]  /*5db0*/  BRA `(.L_x_138) ;  /* 0xfffffff800907947 */ /* 0x000fea000383ffff */
.L_x_123:
[----:B0-----:R0:W1:Y:S02]  /*5dc0*/  SYNCS.PHASECHK.TRANS64.TRYWAIT P0, [R6+URZ], R3 ;  /* 0x00000003060075a7 */ /* 0x001064000800017f */
[----:B-1----:R-:W-:Y:S05]  /*5dd0*/  @!P0 NANOSLEEP.SYNCS 0x989680 ;  /* 0x009896800000895d */ /* 0x002fea0003900000 */
[----:B------:R-:W1:Y:S02]  /*5de0*/  @!P0 SYNCS.PHASECHK.TRANS64 P0, [R6+URZ], R3 ;  /* 0x00000003060085a7 */ /* 0x000e64000800007f */
[----:B-1----:R-:W-:Y:S05]  /*5df0*/  @!P0 BRA `(.L_x_123) ;  /* 0xfffffffc00f08947 */ /* 0x002fea000383ffff */
[----:B------:R-:W-:Y:S05]  /*5e00*/  BRA `(.L_x_139) ;  /* 0xfffffff800a07947 */ /* 0x000fea000383ffff */
.L_x_124:
[----:B0-----:R0:W1:Y:S02]  /*5e10*/  SYNCS.PHASECHK.TRANS64.TRYWAIT P0, [R7+URZ], R4 ;  /* 0x00000004070075a7 */ /* 0x001064000800017f */
[----:B-1----:R-:W-:Y:S05]  /*5e20*/  @!P0 NANOSLEEP.SYNCS 0x989680 ;  /* 0x009896800000895d */ /* 0x002fea0003900000 */
[----:B------:R-:W1:Y:S02]  /*5e30*/  @!P0 SYNCS.PHASECHK.TRANS64 P0, [R7+URZ], R4 ;  /* 0x00000004070085a7 */ /* 0x000e64000800007f */
[----:B-1----:R-:W-:Y:S05]  /*5e40*/  @!P0 BRA `(.L_x_124) ;  /* 0xfffffffc00f08947 */ /* 0x002fea000383ffff */
[----:B------:R-:W-:Y:S05]  /*5e50*/  BRA `(.L_x_140) ;  /* 0xfffffff800b07947 */ /* 0x000fea000383ffff */
.L_x_125:
[----:B-1----:R1:W2:Y:S02]  /*5e60*/  SYNCS.PHASECHK.TRANS64.TRYWAIT P0, [R6+URZ], R3 ;  /* 0x00000003060075a7 */ /* 0x0022a4000800017f */
[----:B--2---:R-:W-:Y:S05]  /*5e70*/  @!P0 NANOSLEEP.SYNCS 0x989680 ;  /* 0x009896800000895d */ /* 0x004fea0003900000 */
[----:B------:R-:W2:Y:S02]  /*5e80*/  @!P0 SYNCS.PHASECHK.TRANS64 P0, [R6+URZ], R3 ;  /* 0x00000003060085a7 */ /* 0x000ea4000800007f */
[----:B--2---:R-:W-:Y:S05]  /*5e90*/  @!P0 BRA `(.L_x_125) ;  /* 0xfffffffc00f08947 */ /* 0x004fea000383ffff */
[----:B------:R-:W-:Y:S05]  /*5ea0*/  BRA `(.L_x_141) ;  /* 0xfffffff800b87947 */ /* 0x000fea000383ffff */
.L_x_142:
[----:B------:R-:W-:-:S00]  /*5eb0*/  BRA `(.L_x_142) ;  /* 0xfffffffc00fc7947 */ /* 0x000fc0000383ffff */
[----:B------:R-:W-:-:S00]  /*5ec0*/  NOP ;  /* 0x0000000000007918 */ /* 0x000fc00000000000 */
        /* <DEDUP_REMOVED lines=11> */
.L_x_143:


//--------------------- .nv.global.init           --------------------------
	.section	.nv.global.init,"aw",@progbits
.nv.global.init:
	.type		$str$22,@object
	.size		$str$22,($str$23 - $str$22)
$str$22:
        /*0000*/ 	.byte	0x6b, 0x5f, 0x74, 0x69, 0x6c, 0x65, 0x5f, 0x63, 0x6f, 0x75, 0x6e, 0x74, 0x20, 0x3e, 0x3d, 0x20
        /*0010*/ 	.byte	0x31, 0x00
	.type		$str$23,@object
	.size		$str$23,(__unnamed_1 - $str$23)
$str$23:
        /*0012*/ 	.byte	0x2f, 0x74, 0x6d, 0x70, 0x2f, 0x63, 0x75, 0x74, 0x6c, 0x61, 0x73, 0x73, 0x5f, 0x73, 0x77, 0x65
        /*0022*/ 	.byte	0x65, 0x70, 0x5f, 0x73, 0x72, 0x63, 0x2f, 0x69, 0x6e, 0x63, 0x6c, 0x75, 0x64, 0x65, 0x2f, 0x63
        /*0032*/ 	.byte	0x75, 0x74, 0x6c, 0x61, 0x73, 0x73, 0x2f, 0x67, 0x65, 0x6d, 0x6d, 0x2f, 0x63, 0x6f, 0x6c, 0x6c
        /*0042*/ 	.byte	0x65, 0x63, 0x74, 0x69, 0x76, 0x65, 0x2f, 0x73, 0x6d, 0x39, 0x30, 0x5f, 0x6d, 0x6d, 0x61, 0x5f
        /*0052*/ 	.byte	0x74, 0x6d, 0x61, 0x5f, 0x67, 0x6d, 0x6d, 0x61, 0x5f, 0x73, 0x73, 0x5f, 0x77, 0x61, 0x72, 0x70
        /*0062*/ 	.byte	0x73, 0x70, 0x65, 0x63, 0x69, 0x61, 0x6c, 0x69, 0x7a, 0x65, 0x64, 0x2e, 0x68, 0x70, 0x70, 0x00
	.type		__unnamed_1,@object
	.size		__unnamed_1,(.L_0 - __unnamed_1)
__unnamed_1:
        /*0072*/ 	.byte	0x76, 0x6f, 0x69, 0x64, 0x20, 0x63, 0x75, 0x74, 0x6c, 0x61, 0x73, 0x73, 0x3a, 0x3a, 0x67, 0x65
        /* <DEDUP_REMOVED lines=171> */
        /*0b32*/ 	.byte	0x65, 0x3a, 0x3a, 0x69, 0x64, 0x65, 0x6e, 0x74, 0x69, 0x74, 0x79, 0x5d, 0x00
.L_0:


//--------------------- .nv.shared._ZN7cutlass13device_kernelINS_4gemm6kernel13GemmUniversalIN4cute5tupleIJiiiiEEENS1_10collective13CollectiveMmaINS1_34MainloopSm90TmaGmmaWarpSpecializedILi7ENS5_IJNS4_1CILi1EEESB_SB_EEENS1_32KernelTmaWarpSpecializedPingpongEEENS5_IJNSA_ILi64EEESF_NSA_ILi256EEEEEEaNS5_IJlSB_lEEEaSI_NS4_8TiledMMAINS4_8MMA_AtomIJNS4_4SM904GMMA26MMA_64x64x32_S32S8S8_SS_TNEEEENS4_6LayoutISC_NS5_IJNSA_ILi0EEESQ_SQ_EEEEENS5_IJNS4_10UnderscoreEST_ST_EEEEENS4_13SM90_TMA_LOADENS4_14ComposedLayoutINS4_7SwizzleILi3ELi4ELi3EEENS4_18smem_ptr_flag_bitsILi8EEENSP_INS5_IJNSA_ILi8EEENSA_ILi128EEEEEENS5_IJS13_SB_EEEEEEEvNS4_8identityESW_S17_vS18_EENS_8epilogue10collective6detail29Sm90TmaWarpSpecializedAdapterINS1B_15DefaultEpilogueIaSI_SI_NS1A_6thread17LinearCombinationIaLi1EiiLNS1F_9ScaleType4KindE0ELNS_15FloatRoundStyleE2EaEENS1_15EpilogueDefaultEEEEEvvEEEEvNT_6ParamsE --------------------------
	.section	.nv.shared._ZN7cutlass13device_kernelINS_4gemm6kernel13GemmUniversalIN4cute5tupleIJiiiiEEENS1_10collective13CollectiveMmaINS1_34MainloopSm90TmaGmmaWarpSpecializedILi7ENS5_IJNS4_1CILi1EEESB_SB_EEENS1_32KernelTmaWarpSpecializedPingpongEEENS5_IJNSA_ILi64EEESF_NSA_ILi256EEEEEEaNS5_IJlSB_lEEEaSI_NS4_8TiledMMAINS4_8MMA_AtomIJNS4_4SM904GMMA26MMA_64x64x32_S32S8S8_SS_TNEEEENS4_6LayoutISC_NS5_IJNSA_ILi0EEESQ_SQ_EEEEENS5_IJNS4_10UnderscoreEST_ST_EEEEENS4_13SM90_TMA_LOADENS4_14ComposedLayoutINS4_7SwizzleILi3ELi4ELi3EEENS4_18smem_ptr_flag_bitsILi8EEENSP_INS5_IJNSA_ILi8EEENSA_ILi128EEEEEENS5_IJS13_SB_EEEEEEEvNS4_8identityESW_S17_vS18_EENS_8epilogue10collective6detail29Sm90TmaWarpSpecializedAdapterINS1B_15DefaultEpilogueIaSI_SI_NS1A_6thread17LinearCombinationIaLi1EiiLNS1F_9ScaleType4KindE0ELNS_15FloatRoundStyleE2EaEENS1_15EpilogueDefaultEEEEEvvEEEEvNT_6ParamsE,"aw",@nobits
	.sectionflags	@""
	.align	16
	.zero		1024


//--------------------- .nv.shared.reserved.0     --------------------------
	.section	.nv.shared.reserved.0,"aw",@nobits
	.weak		__nv_reservedSMEM_offset_0_alias
	.size		__nv_reservedSMEM_offset_0_alias, 0, 0
	.other		__nv_reservedSMEM_offset_0_alias,@"STO_CUDA_RESERVED_SHARED STV_DEFAULT"
__nv_reservedSMEM_offset_0_alias:
	.zero		0


//--------------------- .nv.global                --------------------------
	.section	.nv.global,"aw",@nobits
.nv.global:
	.type		_ZN39_INTERNAL_9b9e2c4b_4_k_cu_b2523ffd_35844cute1_E,@object
	.size		_ZN39_INTERNAL_9b9e2c4b_4_k_cu_b2523ffd_35844cute1_E,(_ZN39_INTERNAL_9b9e2c4b_4_k_cu_b2523ffd_35844cuda3std3__45__cpo6cbeginE - _ZN39_INTERNAL_9b9e2c4b_4_k_cu_b2523ffd_35844cute1_E)
_ZN39_INTERNAL_9b9e2c4b_4_k_cu_b2523ffd_35844cute1_E:
	.zero		1
	.type		_ZN39_INTERNAL_9b9e2c4b_4_k_cu_b2523ffd_35844cuda3std3__45__cpo6cbeginE,@object
	.size		_ZN39_INTERNAL_9b9e2c4b_4_k_cu_b2523ffd_35844cuda3std3__45__cpo6cbeginE,(_ZN39_INTERNAL_9b9e2c4b_4_k_cu_b2523ffd_35844cuda3std3__48in_placeE - _ZN39_INTERNAL_9b9e2c4b_4_k_cu_b2523ffd_35844cuda3std3__45__cpo6cbeginE)
_ZN39_INTERNAL_9b9e2c4b_4_k_cu_b2523ffd_35844cuda3std3__45__cpo6cbeginE:
	.zero		1
	.type		_ZN39_INTERNAL_9b9e2c4b_4_k_cu_b2523ffd_35844cuda3std3__48in_placeE,@object
	.size		_ZN39_INTERNAL_9b9e2c4b_4_k_cu_b2523ffd_35844cuda3std3__48in_placeE,(_ZN39_INTERNAL_9b9e2c4b_4_k_cu_b2523ffd_35844cuda3std6ranges3__45__cpo9iter_moveE - _ZN39_INTERNAL_9b9e2c4b_4_k_cu_b2523ffd_35844cuda3std3__48in_placeE)
_ZN39_INTERNAL_9b9e2c4b_4_k_cu_b2523ffd_35844cuda3std3__48in_placeE:
	.zero		1
	.type		_ZN39_INTERNAL_9b9e2c4b_4_k_cu_b2523ffd_35844cuda3std6ranges3__45__cpo9iter_moveE,@object
	.size		_ZN39_INTERNAL_9b9e2c4b_4_k_cu_b2523ffd_35844cuda3std6ranges3__45__cpo9iter_moveE,(_ZN39_INTERNAL_9b9e2c4b_4_k_cu_b2523ffd_35844cuda3std3__45__cpo5beginE - _ZN39_INTERNAL_9b9e2c4b_4_k_cu_b2523ffd_35844cuda3std6ranges3__45__cpo9iter_moveE)
_ZN39_INTERNAL_9b9e2c4b_4_k_cu_b2523ffd_35844cuda3std6ranges3__45__cpo9iter_moveE:
	.zero		1
	.type		_ZN39_INTERNAL_9b9e2c4b_4_k_cu_b2523ffd_35844cuda3std3__45__cpo5beginE,@object
	.size		_ZN39_INTERNAL_9b9e2c4b_4_k_cu_b2523ffd_35844cuda3std3__45__cpo5beginE,(_ZN39_INTERNAL_9b9e2c4b_4_k_cu_b2523ffd_35844cuda3std3__441_GLOBAL__N__9b9e2c4b_4_k_cu_b2523ffd_35846ignoreE - _ZN39_INTERNAL_9b9e2c4b_4_k_cu_b2523ffd_35844cuda3std3__45__cpo5beginE)
_ZN39_INTERNAL_9b9e2c4b_4_k_cu_b2523ffd_35844cuda3std3__45__cpo5beginE:
	.zero		1
	.type		_ZN39_INTERNAL_9b9e2c4b_4_k_cu_b2523ffd_35844cuda3std3__441_GLOBAL__N__9b9e2c4b_4_k_cu_b2523ffd_35846ignoreE,@object
	.size		_ZN39_INTERNAL_9b9e2c4b_4_k_cu_b2523ffd_35844cuda3std3__441_GLOBAL__N__9b9e2c4b_4_k_cu_b2523ffd_35846ignoreE,(_ZN39_INTERNAL_9b9e2c4b_4_k_cu_b2523ffd_35844cute7productE - _ZN39_INTERNAL_9b9e2c4b_4_k_cu_b2523ffd_35844cuda3std3__441_GLOBAL__N__9b9e2c4b_4_k_cu_b2523ffd_35846ignoreE)
_ZN39_INTERNAL_9b9e2c4b_4_k_cu_b2523ffd_35844cuda3std3__441_GLOBAL__N__9b9e2c4b_4_k_cu_b2523ffd_35846ignoreE:
	.zero		1
	.type		_ZN39_INTERNAL_9b9e2c4b_4_k_cu_b2523ffd_35844cute7productE,@object
	.size		_ZN39_INTERNAL_9b9e2c4b_4_k_cu_b2523ffd_35844cute7productE,(_ZN39_INTERNAL_9b9e2c4b_4_k_cu_b2523ffd_35844cuda3std3__45__cpo3endE - _ZN39_INTERNAL_9b9e2c4b_4_k_cu_b2523ffd_35844cute7productE)
_ZN39_INTERNAL_9b9e2c4b_4_k_cu_b2523ffd_35844cute7productE:
	.zero		1
	.type		_ZN39_INTERNAL_9b9e2c4b_4_k_cu_b2523ffd_35844cuda3std3__45__cpo3endE,@object
	.size		_ZN39_INTERNAL_9b9e2c4b_4_k_cu_b2523ffd_35844cuda3std3__45__cpo3endE,(_ZN39_INTERNAL_9b9e2c4b_4_k_cu_b2523ffd_35844cuda3std3__419piecewise_constructE - _ZN39_INTERNAL_9b9e2c4b_4_k_cu_b2523ffd_35844cuda3std3__45__cpo3endE)
_ZN39_INTERNAL_9b9e2c4b_4_k_cu_b2523ffd_35844cuda3std3__45__cpo3endE:
	.zero		1
	.type		_ZN39_INTERNAL_9b9e2c4b_4_k_cu_b2523ffd_35844cuda3std3__419piecewise_constructE,@object
	.size		_ZN39_INTERNAL_9b9e2c4b_4_k_cu_b2523ffd_35844cuda3std3__419piecewise_constructE,(_ZN39_INTERNAL_9b9e2c4b_4_k_cu_b2523ffd_35844cuda3std3__45__cpo4cendE - _ZN39_INTERNAL_9b9e2c4b_4_k_cu_b2523ffd_35844cuda3std3__419piecewise_constructE)
_ZN39_INTERNAL_9b9e2c4b_4_k_cu_b2523ffd_35844cuda3std3__419piecewise_constructE:
	.zero		1
	.type		_ZN39_INTERNAL_9b9e2c4b_4_k_cu_b2523ffd_35844cuda3std3__45__cpo4cendE,@object
	.size		_ZN39_INTERNAL_9b9e2c4b_4_k_cu_b2523ffd_35844cuda3std3__45__cpo4cendE,(_ZN39_INTERNAL_9b9e2c4b_4_k_cu_b2523ffd_35844cuda3std6ranges3__45__cpo4swapE - _ZN39_INTERNAL_9b9e2c4b_4_k_cu_b2523ffd_35844cuda3std3__45__cpo4cendE)
_ZN39_INTERNAL_9b9e2c4b_4_k_cu_b2523ffd_35844cuda3std3__45__cpo4cendE:
	.zero		1
	.type		_ZN39_INTERNAL_9b9e2c4b_4_k_cu_b2523ffd_35844cuda3std6ranges3__45__cpo4swapE,@object
	.size		_ZN39_INTERNAL_9b9e2c4b_4_k_cu_b2523ffd_35844cuda3std6ranges3__45__cpo4swapE,(.L_8 - _ZN39_INTERNAL_9b9e2c4b_4_k_cu_b2523ffd_35844cuda3std6ranges3__45__cpo4swapE)
_ZN39_INTERNAL_9b9e2c4b_4_k_cu_b2523ffd_35844cuda3std6ranges3__45__cpo4swapE:
	.zero		1
.L_8:


//--------------------- .nv.constant0._ZN7cutlass13device_kernelINS_4gemm6kernel13GemmUniversalIN4cute5tupleIJiiiiEEENS1_10collective13CollectiveMmaINS1_34MainloopSm90TmaGmmaWarpSpecializedILi7ENS5_IJNS4_1CILi1EEESB_SB_EEENS1_32KernelTmaWarpSpecializedPingpongEEENS5_IJNSA_ILi64EEESF_NSA_ILi256EEEEEEaNS5_IJlSB_lEEEaSI_NS4_8TiledMMAINS4_8MMA_AtomIJNS4_4SM904GMMA26MMA_64x64x32_S32S8S8_SS_TNEEEENS4_6LayoutISC_NS5_IJNSA_ILi0EEESQ_SQ_EEEEENS5_IJNS4_10UnderscoreEST_ST_EEEEENS4_13SM90_TMA_LOADENS4_14ComposedLayoutINS4_7SwizzleILi3ELi4ELi3EEENS4_18smem_ptr_flag_bitsILi8EEENSP_INS5_IJNSA_ILi8EEENSA_ILi128EEEEEENS5_IJS13_SB_EEEEEEEvNS4_8identityESW_S17_vS18_EENS_8epilogue10collective6detail29Sm90TmaWarpSpecializedAdapterINS1B_15DefaultEpilogueIaSI_SI_NS1A_6thread17LinearCombinationIaLi1EiiLNS1F_9ScaleType4KindE0ELNS_15FloatRoundStyleE2EaEENS1_15EpilogueDefaultEEEEEvvEEEEvNT_6ParamsE --------------------------
	.section	.nv.constant0._ZN7cutlass13device_kernelINS_4gemm6kernel13GemmUniversalIN4cute5tupleIJiiiiEEENS1_10collective13CollectiveMmaINS1_34MainloopSm90TmaGmmaWarpSpecializedILi7ENS5_IJNS4_1CILi1EEESB_SB_EEENS1_32KernelTmaWarpSpecializedPingpongEEENS5_IJNSA_ILi64EEESF_NSA_ILi256EEEEEEaNS5_IJlSB_lEEEaSI_NS4_8TiledMMAINS4_8MMA_AtomIJNS4_4SM904GMMA26MMA_64x64x32_S32S8S8_SS_TNEEEENS4_6LayoutISC_NS5_IJNSA_ILi0EEESQ_SQ_EEEEENS5_IJNS4_10UnderscoreEST_ST_EEEEENS4_13SM90_TMA_LOADENS4_14ComposedLayoutINS4_7SwizzleILi3ELi4ELi3EEENS4_18smem_ptr_flag_bitsILi8EEENSP_INS5_IJNSA_ILi8EEENSA_ILi128EEEEEENS5_IJS13_SB_EEEEEEEvNS4_8identityESW_S17_vS18_EENS_8epilogue10collective6detail29Sm90TmaWarpSpecializedAdapterINS1B_15DefaultEpilogueIaSI_SI_NS1A_6thread17LinearCombinationIaLi1EiiLNS1F_9ScaleType4KindE0ELNS_15FloatRoundStyleE2EaEENS1_15EpilogueDefaultEEEEEvvEEEEvNT_6ParamsE,"a",@progbits
	.sectionflags	@""
	.align	4
.nv.constant0._ZN7cutlass13device_kernelINS_4gemm6kernel13GemmUniversalIN4cute5tupleIJiiiiEEENS1_10collective13CollectiveMmaINS1_34MainloopSm90TmaGmmaWarpSpecializedILi7ENS5_IJNS4_1CILi1EEESB_SB_EEENS1_32KernelTmaWarpSpecializedPingpongEEENS5_IJNSA_ILi64EEESF_NSA_ILi256EEEEEEaNS5_IJlSB_lEEEaSI_NS4_8TiledMMAINS4_8MMA_AtomIJNS4_4SM904GMMA26MMA_64x64x32_S32S8S8_SS_TNEEEENS4_6LayoutISC_NS5_IJNSA_ILi0EEESQ_SQ_EEEEENS5_IJNS4_10UnderscoreEST_ST_EEEEENS4_13SM90_TMA_LOADENS4_14ComposedLayoutINS4_7SwizzleILi3ELi4ELi3EEENS4_18smem_ptr_flag_bitsILi8EEENSP_INS5_IJNSA_ILi8EEENSA_ILi128EEEEEENS5_IJS13_SB_EEEEEEEvNS4_8identityESW_S17_vS18_EENS_8epilogue10collective6detail29Sm90TmaWarpSpecializedAdapterINS1B_15DefaultEpilogueIaSI_SI_NS1A_6thread17LinearCombinationIaLi1EiiLNS1F_9ScaleType4KindE0ELNS_15FloatRoundStyleE2EaEENS1_15EpilogueDefaultEEEEEvvEEEEvNT_6ParamsE:
	.zero		1664


//--------------------- SYMBOLS --------------------------

	.type		.nv.reservedSmem.offset0,@object
	.size		.nv.reservedSmem.offset0,0x4
	.type		__assertfail,@function
